// auto-generated by cutlass_sweep.gemm — config: {"arch": "sm_100", "cluster_m": 1, "cluster_n": 1, "dtype": "e4m3", "dtype_b": "e4m3", "layout": "tt", "stages": 0, "tile_k": 64, "tile_m": 64, "tile_n": 64}
#include "cutlass/cutlass.h"
#include "cutlass/gemm/collective/collective_builder.hpp"
#include "cutlass/gemm/device/gemm_universal_adapter.h"
#include "cutlass/gemm/kernel/gemm_universal.hpp"
#include "cutlass/epilogue/collective/collective_builder.hpp"

using ElemA = cutlass::float_e4m3_t;
using ElemB = cutlass::float_e4m3_t;
using ElemCD = cutlass::float_e4m3_t;
using Acc  = float;
using TileShape    = cute::Shape<cute::_64, cute::_64, cute::_64>;
using ClusterShape = cute::Shape<cute::_1, cute::_1, cute::_1>;

using CollectiveEpilogue = typename cutlass::epilogue::collective::CollectiveBuilder<
    cutlass::arch::Sm100, cutlass::arch::OpClassTensorOp,
    TileShape, ClusterShape,
    cutlass::epilogue::collective::EpilogueTileAuto,
    Acc, Acc,
    ElemCD, cutlass::layout::RowMajor, 128 / cutlass::sizeof_bits<ElemCD>::value,
    ElemCD, cutlass::layout::RowMajor, 128 / cutlass::sizeof_bits<ElemCD>::value,
    cutlass::epilogue::collective::EpilogueScheduleAuto
  >::CollectiveOp;

using CollectiveMainloop = typename cutlass::gemm::collective::CollectiveBuilder<
    cutlass::arch::Sm100, cutlass::arch::OpClassTensorOp,
    ElemA, cutlass::layout::ColumnMajor, 128 / cutlass::sizeof_bits<ElemA>::value,
    ElemB, cutlass::layout::ColumnMajor, 128 / cutlass::sizeof_bits<ElemB>::value,
    Acc,
    TileShape, ClusterShape,
    cutlass::gemm::collective::StageCountAutoCarveout<static_cast<int>(sizeof(typename CollectiveEpilogue::SharedStorage))>,
    cutlass::gemm::collective::KernelScheduleAuto
  >::CollectiveOp;

using GemmKernel = cutlass::gemm::kernel::GemmUniversal<
    cute::Shape<int,int,int,int>,
    CollectiveMainloop,
    CollectiveEpilogue
>;
using Gemm = cutlass::gemm::device::GemmUniversalAdapter<GemmKernel>;

// Force the device kernel symbol into the cubin without needing a host main.
auto* _anchor = &cutlass::device_kernel<GemmKernel>;


// ===== COMPILED SASS (sm_100a) =====

	.target	sm_100a

	.elftype	@"ET_EXEC"


//--------------------- .note.nv.tkinfo           --------------------------
	.section	.note.nv.tkinfo,"",@"SHT_NOTE"
	.sectionflags	@"SHF_NOTE_NV_TKINFO"
	.tkinfo
        /*0018*/ 	.word	0x00000002
        /*0030*/ 	.string	""
        /*0030*/ 	.string	"ptxas"
        /*0030*/ 	.string	"Cuda compilation tools, release 13.0, V13.0.88"
        /*0030*/ 	.string	"Build cuda_13.0.r13.0/compiler.36424714_0"
        /*0030*/ 	.string	"-arch sm_100a -m 64 "



//--------------------- .note.nv.cuinfo           --------------------------
	.section	.note.nv.cuinfo,"",@"SHT_NOTE"
	.sectionflags	@"SHF_NOTE_NV_CUINFO"
        /*0018*/ 	.short	0x0002
        /*001a*/ 	.short	0x0064
        /*001c*/ 	.short	0x0082
	.zero		2


//--------------------- .nv.info                  --------------------------
	.section	.nv.info,"",@"SHT_CUDA_INFO"
	.align	4


	//----- nvinfo : EIATTR_REGCOUNT
	.align		4
        /*0000*/ 	.byte	0x04, 0x2f
        /*0002*/ 	.short	(.L_19 - .L_18)
	.align		4
.L_18:
        /*0004*/ 	.word	index@(_ZN7cutlass13device_kernelINS_4gemm6kernel13GemmUniversalIN4cute5tupleIJiiiiEEENS1_10collective13CollectiveMmaINS1_35MainloopSm100TmaUmmaWarpSpecializedILi27ELi2ELi4ENS5_IJNS4_1CILi1EEESB_SB_EEEEENS5_IJNSA_ILi64EEESE_SE_EEENS_12float_e4m3_tENS5_IJSB_llEEESG_NS5_IJlSB_lEEENS4_8TiledMMAINS4_8MMA_AtomIJNS4_10MMA_TraitsINS4_19SM100_MMA_F8F6F4_SSEJSG_SG_fSE_SE_NS4_17integral_constantINS4_4UMMA5MajorELSP_1EEENSN_ISP_LSP_0EEENSN_INSO_7ScaleInELSS_0EEEST_EEEEEENS4_6LayoutISC_NS5_IJNSA_ILi0EEESX_SX_EEEEENS5_IJNS4_10UnderscoreES10_S10_EEEEENS4_13SM90_TMA_LOADENS4_14ComposedLayoutINS4_7SwizzleILi2ELi4ELi3EEENS4_18smem_ptr_flag_bitsILi8EEENSW_INS5_IJSE_NSA_ILi8EEEEEENS5_IJSB_SE_EEEEEEEvNS4_8identityES13_NS14_IS16_S18_NSW_INS5_IJS19_SE_EEENS5_IJSE_SB_EEEEEEEvS1E_EENS_8epilogue10collective18CollectiveEpilogueINS1K_23Sm100TmaWarpSpecializedILi1ELi1ELi32ELb0ELb0EEEJSF_NS5_IJNSW_ISE_SB_EES1P_EEESG_SI_SG_SI_NS1K_6fusion15FusionCallbacksIS1O_NS1R_17LinearCombinationISG_fSG_fLNS_15FloatRoundStyleE2EEESF_S1Q_JEEENS4_5SM1004TMEM4LOAD26SM100_TMEM_LOAD_16dp32b32xES13_S1I_NS4_39AutoVectorizingCopyWithAssumedAlignmentILi128EEENS4_14SM90_TMA_STOREES1I_S22_S22_EEEvvEEEEvNT_6ParamsE)
        /*0008*/ 	.word	0x00000078


	//----- nvinfo : EIATTR_FRAME_SIZE
	.align		4
.L_19:
        /*000c*/ 	.byte	0x04, 0x11
        /*000e*/ 	.short	(.L_21 - .L_20)
	.align		4
.L_20:
        /*0010*/ 	.word	index@($__internal_2_$__cuda_sm10x_tcgen05_guardrail_trap_unallocated_columns_being_dealloced)
        /*0014*/ 	.word	0x00000000


	//----- nvinfo : EIATTR_FRAME_SIZE
	.align		4
.L_21:
        /*0018*/ 	.byte	0x04, 0x11
        /*001a*/ 	.short	(.L_23 - .L_22)
	.align		4
.L_22:
        /*001c*/ 	.word	index@($__internal_1_$__cuda_sm10x_tcgen05_guardrail_trap_phase_invalid_during_alloc)
        /*0020*/ 	.word	0x00000000


	//----- nvinfo : EIATTR_FRAME_SIZE
	.align		4
.L_23:
        /*0024*/ 	.byte	0x04, 0x11
        /*0026*/ 	.short	(.L_25 - .L_24)
	.align		4
.L_24:
        /*0028*/ 	.word	index@($__internal_0_$__cuda_sm10x_tcgen05_guardrail_trap_col_being_dealloced_not_returned_by_alloc)
        /*002c*/ 	.word	0x00000000


	//----- nvinfo : EIATTR_FRAME_SIZE
	.align		4
.L_25:
        /*0030*/ 	.byte	0x04, 0x11
        /*0032*/ 	.short	(.L_27 - .L_26)
	.align		4
.L_26:
        /*0034*/ 	.word	index@(_ZN7cutlass13device_kernelINS_4gemm6kernel13GemmUniversalIN4cute5tupleIJiiiiEEENS1_10collective13CollectiveMmaINS1_35MainloopSm100TmaUmmaWarpSpecializedILi27ELi2ELi4ENS5_IJNS4_1CILi1EEESB_SB_EEEEENS5_IJNSA_ILi64EEESE_SE_EEENS_12float_e4m3_tENS5_IJSB_llEEESG_NS5_IJlSB_lEEENS4_8TiledMMAINS4_8MMA_AtomIJNS4_10MMA_TraitsINS4_19SM100_MMA_F8F6F4_SSEJSG_SG_fSE_SE_NS4_17integral_constantINS4_4UMMA5MajorELSP_1EEENSN_ISP_LSP_0EEENSN_INSO_7ScaleInELSS_0EEEST_EEEEEENS4_6LayoutISC_NS5_IJNSA_ILi0EEESX_SX_EEEEENS5_IJNS4_10UnderscoreES10_S10_EEEEENS4_13SM90_TMA_LOADENS4_14ComposedLayoutINS4_7SwizzleILi2ELi4ELi3EEENS4_18smem_ptr_flag_bitsILi8EEENSW_INS5_IJSE_NSA_ILi8EEEEEENS5_IJSB_SE_EEEEEEEvNS4_8identityES13_NS14_IS16_S18_NSW_INS5_IJS19_SE_EEENS5_IJSE_SB_EEEEEEEvS1E_EENS_8epilogue10collective18CollectiveEpilogueINS1K_23Sm100TmaWarpSpecializedILi1ELi1ELi32ELb0ELb0EEEJSF_NS5_IJNSW_ISE_SB_EES1P_EEESG_SI_SG_SI_NS1K_6fusion15FusionCallbacksIS1O_NS1R_17LinearCombinationISG_fSG_fLNS_15FloatRoundStyleE2EEESF_S1Q_JEEENS4_5SM1004TMEM4LOAD26SM100_TMEM_LOAD_16dp32b32xES13_S1I_NS4_39AutoVectorizingCopyWithAssumedAlignmentILi128EEENS4_14SM90_TMA_STOREES1I_S22_S22_EEEvvEEEEvNT_6ParamsE)
        /*0038*/ 	.word	0x00000000


	//----- nvinfo : EIATTR_MIN_STACK_SIZE
	.align		4
.L_27:
        /*003c*/ 	.byte	0x04, 0x12
        /*003e*/ 	.short	(.L_29 - .L_28)
	.align		4
.L_28:
        /*0040*/ 	.word	index@(_ZN7cutlass13device_kernelINS_4gemm6kernel13GemmUniversalIN4cute5tupleIJiiiiEEENS1_10collective13CollectiveMmaINS1_35MainloopSm100TmaUmmaWarpSpecializedILi27ELi2ELi4ENS5_IJNS4_1CILi1EEESB_SB_EEEEENS5_IJNSA_ILi64EEESE_SE_EEENS_12float_e4m3_tENS5_IJSB_llEEESG_NS5_IJlSB_lEEENS4_8TiledMMAINS4_8MMA_AtomIJNS4_10MMA_TraitsINS4_19SM100_MMA_F8F6F4_SSEJSG_SG_fSE_SE_NS4_17integral_constantINS4_4UMMA5MajorELSP_1EEENSN_ISP_LSP_0EEENSN_INSO_7ScaleInELSS_0EEEST_EEEEEENS4_6LayoutISC_NS5_IJNSA_ILi0EEESX_SX_EEEEENS5_IJNS4_10UnderscoreES10_S10_EEEEENS4_13SM90_TMA_LOADENS4_14ComposedLayoutINS4_7SwizzleILi2ELi4ELi3EEENS4_18smem_ptr_flag_bitsILi8EEENSW_INS5_IJSE_NSA_ILi8EEEEEENS5_IJSB_SE_EEEEEEEvNS4_8identityES13_NS14_IS16_S18_NSW_INS5_IJS19_SE_EEENS5_IJSE_SB_EEEEEEEvS1E_EENS_8epilogue10collective18CollectiveEpilogueINS1K_23Sm100TmaWarpSpecializedILi1ELi1ELi32ELb0ELb0EEEJSF_NS5_IJNSW_ISE_SB_EES1P_EEESG_SI_SG_SI_NS1K_6fusion15FusionCallbacksIS1O_NS1R_17LinearCombinationISG_fSG_fLNS_15FloatRoundStyleE2EEESF_S1Q_JEEENS4_5SM1004TMEM4LOAD26SM100_TMEM_LOAD_16dp32b32xES13_S1I_NS4_39AutoVectorizingCopyWithAssumedAlignmentILi128EEENS4_14SM90_TMA_STOREES1I_S22_S22_EEEvvEEEEvNT_6ParamsE)
        /*0044*/ 	.word	0x00000000
.L_29:


//--------------------- .nv.compat                --------------------------
	.section	.nv.compat,"",@"SHT_CUDA_COMPAT_INFO"
	.align	4
        /*0000*/ 	.byte	0x02, 0x09, 0x01, 0x00, 0x02, 0x02, 0x02, 0x00, 0x02, 0x05, 0x05, 0x00, 0x03, 0x07, 0x01, 0x01
        /*0010*/ 	.byte	0x02, 0x03, 0x01, 0x00, 0x02, 0x06, 0x01, 0x00, 0x04, 0x0b, 0x08, 0x00, 0x09, 0x00, 0x00, 0x00
        /*0020*/ 	.byte	0x00, 0x00, 0x00, 0x00


//--------------------- .nv.info._ZN7cutlass13device_kernelINS_4gemm6kernel13GemmUniversalIN4cute5tupleIJiiiiEEENS1_10collective13CollectiveMmaINS1_35MainloopSm100TmaUmmaWarpSpecializedILi27ELi2ELi4ENS5_IJNS4_1CILi1EEESB_SB_EEEEENS5_IJNSA_ILi64EEESE_SE_EEENS_12float_e4m3_tENS5_IJSB_llEEESG_NS5_IJlSB_lEEENS4_8TiledMMAINS4_8MMA_AtomIJNS4_10MMA_TraitsINS4_19SM100_MMA_F8F6F4_SSEJSG_SG_fSE_SE_NS4_17integral_constantINS4_4UMMA5MajorELSP_1EEENSN_ISP_LSP_0EEENSN_INSO_7ScaleInELSS_0EEEST_EEEEEENS4_6LayoutISC_NS5_IJNSA_ILi0EEESX_SX_EEEEENS5_IJNS4_10UnderscoreES10_S10_EEEEENS4_13SM90_TMA_LOADENS4_14ComposedLayoutINS4_7SwizzleILi2ELi4ELi3EEENS4_18smem_ptr_flag_bitsILi8EEENSW_INS5_IJSE_NSA_ILi8EEEEEENS5_IJSB_SE_EEEEEEEvNS4_8identityES13_NS14_IS16_S18_NSW_INS5_IJS19_SE_EEENS5_IJSE_SB_EEEEEEEvS1E_EENS_8epilogue10collective18CollectiveEpilogueINS1K_23Sm100TmaWarpSpecializedILi1ELi1ELi32ELb0ELb0EEEJSF_NS5_IJNSW_ISE_SB_EES1P_EEESG_SI_SG_SI_NS1K_6fusion15FusionCallbacksIS1O_NS1R_17LinearCombinationISG_fSG_fLNS_15FloatRoundStyleE2EEESF_S1Q_JEEENS4_5SM1004TMEM4LOAD26SM100_TMEM_LOAD_16dp32b32xES13_S1I_NS4_39AutoVectorizingCopyWithAssumedAlignmentILi128EEENS4_14SM90_TMA_STOREES1I_S22_S22_EEEvvEEEEvNT_6ParamsE --------------------------
	.section	.nv.info._ZN7cutlass13device_kernelINS_4gemm6kernel13GemmUniversalIN4cute5tupleIJiiiiEEENS1_10collective13CollectiveMmaINS1_35MainloopSm100TmaUmmaWarpSpecializedILi27ELi2ELi4ENS5_IJNS4_1CILi1EEESB_SB_EEEEENS5_IJNSA_ILi64EEESE_SE_EEENS_12float_e4m3_tENS5_IJSB_llEEESG_NS5_IJlSB_lEEENS4_8TiledMMAINS4_8MMA_AtomIJNS4_10MMA_TraitsINS4_19SM100_MMA_F8F6F4_SSEJSG_SG_fSE_SE_NS4_17integral_constantINS4_4UMMA5MajorELSP_1EEENSN_ISP_LSP_0EEENSN_INSO_7ScaleInELSS_0EEEST_EEEEEENS4_6LayoutISC_NS5_IJNSA_ILi0EEESX_SX_EEEEENS5_IJNS4_10UnderscoreES10_S10_EEEEENS4_13SM90_TMA_LOADENS4_14ComposedLayoutINS4_7SwizzleILi2ELi4ELi3EEENS4_18smem_ptr_flag_bitsILi8EEENSW_INS5_IJSE_NSA_ILi8EEEEEENS5_IJSB_SE_EEEEEEEvNS4_8identityES13_NS14_IS16_S18_NSW_INS5_IJS19_SE_EEENS5_IJSE_SB_EEEEEEEvS1E_EENS_8epilogue10collective18CollectiveEpilogueINS1K_23Sm100TmaWarpSpecializedILi1ELi1ELi32ELb0ELb0EEEJSF_NS5_IJNSW_ISE_SB_EES1P_EEESG_SI_SG_SI_NS1K_6fusion15FusionCallbacksIS1O_NS1R_17LinearCombinationISG_fSG_fLNS_15FloatRoundStyleE2EEESF_S1Q_JEEENS4_5SM1004TMEM4LOAD26SM100_TMEM_LOAD_16dp32b32xES13_S1I_NS4_39AutoVectorizingCopyWithAssumedAlignmentILi128EEENS4_14SM90_TMA_STOREES1I_S22_S22_EEEvvEEEEvNT_6ParamsE,"",@"SHT_CUDA_INFO"
	.sectionflags	@""
	.align	4


	//----- nvinfo : EIATTR_CUDA_API_VERSION
	.align		4
        /*0000*/ 	.byte	0x04, 0x37
        /*0002*/ 	.short	(.L_31 - .L_30)
.L_30:
        /*0004*/ 	.word	0x00000082


	//----- nvinfo : EIATTR_KPARAM_INFO
	.align		4
.L_31:
        /*0008*/ 	.byte	0x04, 0x17
        /*000a*/ 	.short	(.L_33 - .L_32)
.L_32:
        /*000c*/ 	.word	0x00000000
        /*0010*/ 	.short	0x0000
        /*0012*/ 	.short	0x0000
        /*0014*/ 	.byte	0x00, 0xf0, 0x01, 0x20


	//----- nvinfo : EIATTR_AT_ENTRY_FRAGMENTS
	.align		4
.L_33:
        /*0018*/ 	.byte	0x04, 0x4f
        /*001a*/ 	.short	(.L_35 - .L_34)


	//   ....[0]....
.L_34:
        /*001c*/ 	.word	0x00000006


	//----- nvinfo : EIATTR_RESERVED_SMEM_USED
	.align		4
.L_35:
        /*0020*/ 	.byte	0x01, 0x41
	.zero		2


	//----- nvinfo : EIATTR_SPARSE_MMA_MASK
	.align		4
        /*0024*/ 	.byte	0x03, 0x50
        /*0026*/ 	.short	0x0000


	//----- nvinfo : EIATTR_TCGEN05_1CTA_USED
	.align		4
        /*0028*/ 	.byte	0x01, 0x51
	.zero		2


	//----- nvinfo : EIATTR_MAXREG_COUNT
	.align		4
        /*002c*/ 	.byte	0x03, 0x1b
        /*002e*/ 	.short	0x00ff


	//----- nvinfo : EIATTR_NUM_BARRIERS
	.align		4
        /*0030*/ 	.byte	0x02, 0x4c
        /*0032*/ 	.byte	0x07
	.zero		1


	//----- nvinfo : EIATTR_EXTERNS
	.align		4
        /*0034*/ 	.byte	0x04, 0x0f
        /*0036*/ 	.short	(.L_37 - .L_36)


	//   ....[0]....
	.align		4
.L_36:
        /*0038*/ 	.word	index@(__assertfail)


	//----- nvinfo : EIATTR_MERCURY_ISA_VERSION
	.align		4
.L_37:
        /*003c*/ 	.byte	0x03, 0x5f
        /*003e*/ 	.short	0x0101


	//----- nvinfo : EIATTR_INT_WARP_WIDE_INSTR_OFFSETS
	.align		4
        /*0040*/ 	.byte	0x04, 0x31
        /*0042*/ 	.short	(.L_39 - .L_38)


	//   ....[0]....
.L_38:
        /*0044*/ 	.word	0x00002070


	//   ....[1]....
        /*0048*/ 	.word	0x00004720


	//   ....[2]....
        /*004c*/ 	.word	0x00004740


	//   ....[3]....
        /*0050*/ 	.word	0x00004770


	//   ....[4]....
        /*0054*/ 	.word	0x00005180


	//   ....[5]....
        /*0058*/ 	.word	0x00005270


	//----- nvinfo : EIATTR_COOP_GROUP_MASK_REGIDS
	.align		4
.L_39:
        /*005c*/ 	.byte	0x04, 0x29
        /*005e*/ 	.short	(.L_41 - .L_40)


	//   ....[0]....
.L_40:
        /*0060*/ 	.word	0xffffffff


	//   ....[1]....
        /*0064*/ 	.word	0xffffffff


	//   ....[2]....
        /*0068*/ 	.word	0xffffffff


	//   ....[3]....
        /*006c*/ 	.word	0xffffffff


	//   ....[4]....
        /*0070*/ 	.word	0xffffffff


	//   ....[5]....
        /*0074*/ 	.word	0xffffffff


	//   ....[6]....
        /*0078*/ 	.word	0xffffffff


	//   ....[7]....
        /*007c*/ 	.word	0xffffffff


	//   ....[8]....
        /*0080*/ 	.word	0xffffffff


	//   ....[9]....
        /*0084*/ 	.word	0xffffffff


	//   ....[10]....
        /*0088*/ 	.word	0xffffffff


	//   ....[11]....
        /*008c*/ 	.word	0xffffffff


	//   ....[12]....
        /*0090*/ 	.word	0xffffffff


	//----- nvinfo : EIATTR_COOP_GROUP_INSTR_OFFSETS
	.align		4
.L_41:
        /*0094*/ 	.byte	0x04, 0x28
        /*0096*/ 	.short	(.L_43 - .L_42)


	//   ....[0]....
.L_42:
        /*0098*/ 	.word	0x00000090


	//   ....[1]....
        /*009c*/ 	.word	0x000004d0


	//   ....[2]....
        /*00a0*/ 	.word	0x00000950


	//   ....[3]....
        /*00a4*/ 	.word	0x00000a90


	//   ....[4]....
        /*00a8*/ 	.word	0x00000b90


	//   ....[5]....
        /*00ac*/ 	.word	0x00000d00


	//   ....[6]....
        /*00b0*/ 	.word	0x00000ea0


	//   ....[7]....
        /*00b4*/ 	.word	0x00001f50


	//   ....[8]....
        /*00b8*/ 	.word	0x00003a20


	//   ....[9]....
        /*00bc*/ 	.word	0x00003c30


	//   ....[10]....
        /*00c0*/ 	.word	0x00003c60


	//   ....[11]....
        /*00c4*/ 	.word	0x00004600


	//   ....[12]....
        /*00c8*/ 	.word	0x00004830


	//----- nvinfo : EIATTR_VRC_CTA_INIT_COUNT
	.align		4
.L_43:
        /*00cc*/ 	.byte	0x02, 0x4a
        /*00ce*/ 	.byte	0x80
	.zero		1


	//----- nvinfo : EIATTR_SYSCALL_OFFSETS
	.align		4
        /*00d0*/ 	.byte	0x04, 0x46
        /*00d2*/ 	.short	(.L_45 - .L_44)


	//   ....[0]....
.L_44:
        /*00d4*/ 	.word	0x00005c90


	//   ....[1]....
        /*00d8*/ 	.word	0x00005dd0


	//   ....[2]....
        /*00dc*/ 	.word	0x00006530


	//----- nvinfo : EIATTR_MBARRIER_INSTR_OFFSETS
	.align		4
.L_45:
        /*00e0*/ 	.byte	0x04, 0x39
        /*00e2*/ 	.short	(.L_47 - .L_46)


	//   ....[0]....
.L_46:
        /*00e4*/ 	.word	0x000005d0
        /*00e8*/ 	.word	0x000000ff
        /*00ec*/ 	.word	0x00000000
        /*00f0*/ 	.short	0x0100
        /*00f2*/ 	.byte	0x05
	.zero		1


	//   ....[1]....
        /*00f4*/ 	.word	0x000005e0
        /*00f8*/ 	.word	0x000000ff
        /*00fc*/ 	.word	0x000000d8
        /*0100*/ 	.short	0x0100
        /*0102*/ 	.byte	0x05
	.zero		1


	//   ....[2]....
        /*0104*/ 	.word	0x000005f0
        /*0108*/ 	.word	0x000000ff
        /*010c*/ 	.word	0x00000008
        /*0110*/ 	.short	0x0100
        /*0112*/ 	.byte	0x05
	.zero		1


	//   ....[3]....
        /*0114*/ 	.word	0x00000600
        /*0118*/ 	.word	0x000000ff
        /*011c*/ 	.word	0x000000e0
        /*0120*/ 	.short	0x0100
        /*0122*/ 	.byte	0x05
	.zero		1


	//   ....[4]....
        /*0124*/ 	.word	0x00000610
        /*0128*/ 	.word	0x000000ff
        /*012c*/ 	.word	0x00000010
        /*0130*/ 	.short	0x0100
        /*0132*/ 	.byte	0x05
	.zero		1


	//   ....[5]....
        /*0134*/ 	.word	0x00000620
        /*0138*/ 	.word	0x000000ff
        /*013c*/ 	.word	0x000000e8
        /*0140*/ 	.short	0x0100
        /*0142*/ 	.byte	0x05
	.zero		1


	//   ....[6]....
        /*0144*/ 	.word	0x00000630
        /*0148*/ 	.word	0x000000ff
        /*014c*/ 	.word	0x00000018
        /*0150*/ 	.short	0x0100
        /*0152*/ 	.byte	0x05
	.zero		1


	//   ....[7]....
        /*0154*/ 	.word	0x00000640
        /*0158*/ 	.word	0x000000ff
        /*015c*/ 	.word	0x000000f0
        /*0160*/ 	.short	0x0100
        /*0162*/ 	.byte	0x05
	.zero		1


	//   ....[8]....
        /*0164*/ 	.word	0x00000650
        /*0168*/ 	.word	0x000000ff
        /*016c*/ 	.word	0x00000020
        /*0170*/ 	.short	0x0100
        /*0172*/ 	.byte	0x05
	.zero		1


	//   ....[9]....
        /*0174*/ 	.word	0x00000660
        /*0178*/ 	.word	0x000000ff
        /*017c*/ 	.word	0x000000f8
        /*0180*/ 	.short	0x0100
        /*0182*/ 	.byte	0x05
	.zero		1


	//   ....[10]....
        /*0184*/ 	.word	0x00000670
        /*0188*/ 	.word	0x000000ff
        /*018c*/ 	.word	0x00000028
        /*0190*/ 	.short	0x0100
        /*0192*/ 	.byte	0x05
	.zero		1


	//   ....[11]....
        /*0194*/ 	.word	0x00000680
        /*0198*/ 	.word	0x000000ff
        /*019c*/ 	.word	0x00000100
        /*01a0*/ 	.short	0x0100
        /*01a2*/ 	.byte	0x05
	.zero		1


	//   ....[12]....
        /*01a4*/ 	.word	0x00000690
        /*01a8*/ 	.word	0x000000ff
        /*01ac*/ 	.word	0x00000030
        /*01b0*/ 	.short	0x0100
        /*01b2*/ 	.byte	0x05
	.zero		1


	//   ....[13]....
        /*01b4*/ 	.word	0x000006a0
        /*01b8*/ 	.word	0x000000ff
        /*01bc*/ 	.word	0x00000108
        /*01c0*/ 	.short	0x0100
        /*01c2*/ 	.byte	0x05
	.zero		1


	//   ....[14]....
        /*01c4*/ 	.word	0x000006b0
        /*01c8*/ 	.word	0x000000ff
        /*01cc*/ 	.word	0x00000038
        /*01d0*/ 	.short	0x0100
        /*01d2*/ 	.byte	0x05
	.zero		1


	//   ....[15]....
        /*01d4*/ 	.word	0x000006c0
        /*01d8*/ 	.word	0x000000ff
        /*01dc*/ 	.word	0x00000110
        /*01e0*/ 	.short	0x0100
        /*01e2*/ 	.byte	0x05
	.zero		1


	//   ....[16]....
        /*01e4*/ 	.word	0x000006d0
        /*01e8*/ 	.word	0x000000ff
        /*01ec*/ 	.word	0x00000040
        /*01f0*/ 	.short	0x0100
        /*01f2*/ 	.byte	0x05
	.zero		1


	//   ....[17]....
        /*01f4*/ 	.word	0x000006e0
        /*01f8*/ 	.word	0x000000ff
        /*01fc*/ 	.word	0x00000118
        /*0200*/ 	.short	0x0100
        /*0202*/ 	.byte	0x05
	.zero		1


	//   ....[18]....
        /*0204*/ 	.word	0x000006f0
        /*0208*/ 	.word	0x000000ff
        /*020c*/ 	.word	0x00000048
        /*0210*/ 	.short	0x0100
        /*0212*/ 	.byte	0x05
	.zero		1


	//   ....[19]....
        /*0214*/ 	.word	0x00000700
        /*0218*/ 	.word	0x000000ff
        /*021c*/ 	.word	0x00000120
        /*0220*/ 	.short	0x0100
        /*0222*/ 	.byte	0x05
	.zero		1


	//   ....[20]....
        /*0224*/ 	.word	0x00000710
        /*0228*/ 	.word	0x000000ff
        /*022c*/ 	.word	0x00000050
        /*0230*/ 	.short	0x0100
        /*0232*/ 	.byte	0x05
	.zero		1


	//   ....[21]....
        /*0234*/ 	.word	0x00000720
        /*0238*/ 	.word	0x000000ff
        /*023c*/ 	.word	0x00000128
        /*0240*/ 	.short	0x0100
        /*0242*/ 	.byte	0x05
	.zero		1


	//   ....[22]....
        /*0244*/ 	.word	0x00000730
        /*0248*/ 	.word	0x000000ff
        /*024c*/ 	.word	0x00000058
        /*0250*/ 	.short	0x0100
        /*0252*/ 	.byte	0x05
	.zero		1


	//   ....[23]....
        /*0254*/ 	.word	0x00000740
        /*0258*/ 	.word	0x000000ff
        /*025c*/ 	.word	0x00000130
        /*0260*/ 	.short	0x0100
        /*0262*/ 	.byte	0x05
	.zero		1


	//   ....[24]....
        /*0264*/ 	.word	0x00000750
        /*0268*/ 	.word	0x000000ff
        /*026c*/ 	.word	0x00000060
        /*0270*/ 	.short	0x0100
        /*0272*/ 	.byte	0x05
	.zero		1


	//   ....[25]....
        /*0274*/ 	.word	0x00000760
        /*0278*/ 	.word	0x000000ff
        /*027c*/ 	.word	0x00000138
        /*0280*/ 	.short	0x0100
        /*0282*/ 	.byte	0x05
	.zero		1


	//   ....[26]....
        /*0284*/ 	.word	0x00000770
        /*0288*/ 	.word	0x000000ff
        /*028c*/ 	.word	0x00000068
        /*0290*/ 	.short	0x0100
        /*0292*/ 	.byte	0x05
	.zero		1


	//   ....[27]....
        /*0294*/ 	.word	0x00000780
        /*0298*/ 	.word	0x000000ff
        /*029c*/ 	.word	0x00000140
        /*02a0*/ 	.short	0x0100
        /*02a2*/ 	.byte	0x05
	.zero		1


	//   ....[28]....
        /*02a4*/ 	.word	0x00000790
        /*02a8*/ 	.word	0x000000ff
        /*02ac*/ 	.word	0x00000070
        /*02b0*/ 	.short	0x0100
        /*02b2*/ 	.byte	0x05
	.zero		1


	//   ....[29]....
        /*02b4*/ 	.word	0x000007a0
        /*02b8*/ 	.word	0x000000ff
        /*02bc*/ 	.word	0x00000148
        /*02c0*/ 	.short	0x0100
        /*02c2*/ 	.byte	0x05
	.zero		1


	//   ....[30]....
        /*02c4*/ 	.word	0x000007b0
        /*02c8*/ 	.word	0x000000ff
        /*02cc*/ 	.word	0x00000078
        /*02d0*/ 	.short	0x0100
        /*02d2*/ 	.byte	0x05
	.zero		1


	//   ....[31]....
        /*02d4*/ 	.word	0x000007c0
        /*02d8*/ 	.word	0x000000ff
        /*02dc*/ 	.word	0x00000150
        /*02e0*/ 	.short	0x0100
        /*02e2*/ 	.byte	0x05
	.zero		1


	//   ....[32]....
        /*02e4*/ 	.word	0x000007d0
        /*02e8*/ 	.word	0x000000ff
        /*02ec*/ 	.word	0x00000080
        /*02f0*/ 	.short	0x0100
        /*02f2*/ 	.byte	0x05
	.zero		1


	//   ....[33]....
        /*02f4*/ 	.word	0x000007e0
        /*02f8*/ 	.word	0x000000ff
        /*02fc*/ 	.word	0x00000158
        /*0300*/ 	.short	0x0100
        /*0302*/ 	.byte	0x05
	.zero		1


	//   ....[34]....
        /*0304*/ 	.word	0x000007f0
        /*0308*/ 	.word	0x000000ff
        /*030c*/ 	.word	0x00000088
        /*0310*/ 	.short	0x0100
        /*0312*/ 	.byte	0x05
	.zero		1


	//   ....[35]....
        /*0314*/ 	.word	0x00000800
        /*0318*/ 	.word	0x000000ff
        /*031c*/ 	.word	0x00000160
        /*0320*/ 	.short	0x0100
        /*0322*/ 	.byte	0x05
	.zero		1


	//   ....[36]....
        /*0324*/ 	.word	0x00000810
        /*0328*/ 	.word	0x000000ff
        /*032c*/ 	.word	0x00000090
        /*0330*/ 	.short	0x0100
        /*0332*/ 	.byte	0x05
	.zero		1


	//   ....[37]....
        /*0334*/ 	.word	0x00000820
        /*0338*/ 	.word	0x000000ff
        /*033c*/ 	.word	0x00000168
        /*0340*/ 	.short	0x0100
        /*0342*/ 	.byte	0x05
	.zero		1


	//   ....[38]....
        /*0344*/ 	.word	0x00000830
        /*0348*/ 	.word	0x000000ff
        /*034c*/ 	.word	0x00000098
        /*0350*/ 	.short	0x0100
        /*0352*/ 	.byte	0x05
	.zero		1


	//   ....[39]....
        /*0354*/ 	.word	0x00000840
        /*0358*/ 	.word	0x000000ff
        /*035c*/ 	.word	0x00000170
        /*0360*/ 	.short	0x0100
        /*0362*/ 	.byte	0x05
	.zero		1


	//   ....[40]....
        /*0364*/ 	.word	0x00000850
        /*0368*/ 	.word	0x000000ff
        /*036c*/ 	.word	0x000000a0
        /*0370*/ 	.short	0x0100
        /*0372*/ 	.byte	0x05
	.zero		1


	//   ....[41]....
        /*0374*/ 	.word	0x00000860
        /*0378*/ 	.word	0x000000ff
        /*037c*/ 	.word	0x00000178
        /*0380*/ 	.short	0x0100
        /*0382*/ 	.byte	0x05
	.zero		1


	//   ....[42]....
        /*0384*/ 	.word	0x00000870
        /*0388*/ 	.word	0x000000ff
        /*038c*/ 	.word	0x000000a8
        /*0390*/ 	.short	0x0100
        /*0392*/ 	.byte	0x05
	.zero		1


	//   ....[43]....
        /*0394*/ 	.word	0x00000880
        /*0398*/ 	.word	0x000000ff
        /*039c*/ 	.word	0x00000180
        /*03a0*/ 	.short	0x0100
        /*03a2*/ 	.byte	0x05
	.zero		1


	//   ....[44]....
        /*03a4*/ 	.word	0x00000890
        /*03a8*/ 	.word	0x000000ff
        /*03ac*/ 	.word	0x000000b0
        /*03b0*/ 	.short	0x0100
        /*03b2*/ 	.byte	0x05
	.zero		1


	//   ....[45]....
        /*03b4*/ 	.word	0x000008a0
        /*03b8*/ 	.word	0x000000ff
        /*03bc*/ 	.word	0x00000188
        /*03c0*/ 	.short	0x0100
        /*03c2*/ 	.byte	0x05
	.zero		1


	//   ....[46]....
        /*03c4*/ 	.word	0x000008b0
        /*03c8*/ 	.word	0x000000ff
        /*03cc*/ 	.word	0x000000b8
        /*03d0*/ 	.short	0x0100
        /*03d2*/ 	.byte	0x05
	.zero		1


	//   ....[47]....
        /*03d4*/ 	.word	0x000008c0
        /*03d8*/ 	.word	0x000000ff
        /*03dc*/ 	.word	0x00000190
        /*03e0*/ 	.short	0x0100
        /*03e2*/ 	.byte	0x05
	.zero		1


	//   ....[48]....
        /*03e4*/ 	.word	0x000008d0
        /*03e8*/ 	.word	0x000000ff
        /*03ec*/ 	.word	0x000000c0
        /*03f0*/ 	.short	0x0100
        /*03f2*/ 	.byte	0x05
	.zero		1


	//   ....[49]....
        /*03f4*/ 	.word	0x000008e0
        /*03f8*/ 	.word	0x000000ff
        /*03fc*/ 	.word	0x00000198
        /*0400*/ 	.short	0x0100
        /*0402*/ 	.byte	0x05
	.zero		1


	//   ....[50]....
        /*0404*/ 	.word	0x000008f0
        /*0408*/ 	.word	0x000000ff
        /*040c*/ 	.word	0x000000c8
        /*0410*/ 	.short	0x0100
        /*0412*/ 	.byte	0x05
	.zero		1


	//   ....[51]....
        /*0414*/ 	.word	0x00000900
        /*0418*/ 	.word	0x000000ff
        /*041c*/ 	.word	0x000001a0
        /*0420*/ 	.short	0x0100
        /*0422*/ 	.byte	0x05
	.zero		1


	//   ....[52]....
        /*0424*/ 	.word	0x00000910
        /*0428*/ 	.word	0x000000ff
        /*042c*/ 	.word	0x000000d0
        /*0430*/ 	.short	0x0100
        /*0432*/ 	.byte	0x05
	.zero		1


	//   ....[53]....
        /*0434*/ 	.word	0x00000920
        /*0438*/ 	.word	0x000000ff
        /*043c*/ 	.word	0x000001a8
        /*0440*/ 	.short	0x0100
        /*0442*/ 	.byte	0x05
	.zero		1


	//   ....[54]....
        /*0444*/ 	.word	0x00000a60
        /*0448*/ 	.word	0x000000ff
        /*044c*/ 	.word	0x000001b0
        /*0450*/ 	.short	0x0100
        /*0452*/ 	.byte	0x06
	.zero		1


	//   ....[55]....
        /*0454*/ 	.word	0x00000a70
        /*0458*/ 	.word	0x000000ff
        /*045c*/ 	.word	0x000001b8
        /*0460*/ 	.short	0x0100
        /*0462*/ 	.byte	0x06
	.zero		1


	//   ....[56]....
        /*0464*/ 	.word	0x00000b60
        /*0468*/ 	.word	0x000000ff
        /*046c*/ 	.word	0x000001c0
        /*0470*/ 	.short	0x0100
        /*0472*/ 	.byte	0x05
	.zero		1


	//   ....[57]....
        /*0474*/ 	.word	0x00000b70
        /*0478*/ 	.word	0x000000ff
        /*047c*/ 	.word	0x000001c8
        /*0480*/ 	.short	0x0100
        /*0482*/ 	.byte	0x05
	.zero		1


	//   ....[58]....
        /*0484*/ 	.word	0x00000cb0
        /*0488*/ 	.word	0x000000ff
        /*048c*/ 	.word	0x000001d0
        /*0490*/ 	.short	0x0100
        /*0492*/ 	.byte	0x05
	.zero		1


	//   ....[59]....
        /*0494*/ 	.word	0x00000cc0
        /*0498*/ 	.word	0x000000ff
        /*049c*/ 	.word	0x000001e0
        /*04a0*/ 	.short	0x0100
        /*04a2*/ 	.byte	0x05
	.zero		1


	//   ....[60]....
        /*04a4*/ 	.word	0x00000cd0
        /*04a8*/ 	.word	0x000000ff
        /*04ac*/ 	.word	0x000001d8
        /*04b0*/ 	.short	0x0100
        /*04b2*/ 	.byte	0x05
	.zero		1


	//   ....[61]....
        /*04b4*/ 	.word	0x00000ce0
        /*04b8*/ 	.word	0x000000ff
        /*04bc*/ 	.word	0x000001e8
        /*04c0*/ 	.short	0x0100
        /*04c2*/ 	.byte	0x05
	.zero		1


	//   ....[62]....
        /*04c4*/ 	.word	0x00000e10
        /*04c8*/ 	.word	0x000000ff
        /*04cc*/ 	.word	0x000001f0
        /*04d0*/ 	.short	0x0100
        /*04d2*/ 	.byte	0x06
	.zero		1


	//   ....[63]....
        /*04d4*/ 	.word	0x00000e20
        /*04d8*/ 	.word	0x000000ff
        /*04dc*/ 	.word	0x00000210
        /*04e0*/ 	.short	0x0100
        /*04e2*/ 	.byte	0x06
	.zero		1


	//   ....[64]....
        /*04e4*/ 	.word	0x00000e30
        /*04e8*/ 	.word	0x000000ff
        /*04ec*/ 	.word	0x000001f8
        /*04f0*/ 	.short	0x0100
        /*04f2*/ 	.byte	0x06
	.zero		1


	//   ....[65]....
        /*04f4*/ 	.word	0x00000e40
        /*04f8*/ 	.word	0x000000ff
        /*04fc*/ 	.word	0x00000218
        /*0500*/ 	.short	0x0100
        /*0502*/ 	.byte	0x06
	.zero		1


	//   ....[66]....
        /*0504*/ 	.word	0x00000e50
        /*0508*/ 	.word	0x000000ff
        /*050c*/ 	.word	0x00000200
        /*0510*/ 	.short	0x0100
        /*0512*/ 	.byte	0x06
	.zero		1


	//   ....[67]....
        /*0514*/ 	.word	0x00000e60
        /*0518*/ 	.word	0x000000ff
        /*051c*/ 	.word	0x00000220
        /*0520*/ 	.short	0x0100
        /*0522*/ 	.byte	0x06
	.zero		1


	//   ....[68]....
        /*0524*/ 	.word	0x00000e70
        /*0528*/ 	.word	0x000000ff
        /*052c*/ 	.word	0x00000208
        /*0530*/ 	.short	0x0100
        /*0532*/ 	.byte	0x06
	.zero		1


	//   ....[69]....
        /*0534*/ 	.word	0x00000e80
        /*0538*/ 	.word	0x000000ff
        /*053c*/ 	.word	0x00000228
        /*0540*/ 	.short	0x0100
        /*0542*/ 	.byte	0x06
	.zero		1


	//   ....[70]....
        /*0544*/ 	.word	0x00000f70
        /*0548*/ 	.word	0x000000ff
        /*054c*/ 	.word	0x00000230
        /*0550*/ 	.short	0x0100
        /*0552*/ 	.byte	0x05
	.zero		1


	//   ....[71]....
        /*0554*/ 	.word	0x00000f80
        /*0558*/ 	.word	0x000000ff
        /*055c*/ 	.word	0x00000240
        /*0560*/ 	.short	0x0100
        /*0562*/ 	.byte	0x05
	.zero		1


	//   ....[72]....
        /*0564*/ 	.word	0x00000f90
        /*0568*/ 	.word	0x000000ff
        /*056c*/ 	.word	0x00000238
        /*0570*/ 	.short	0x0100
        /*0572*/ 	.byte	0x05
	.zero		1


	//   ....[73]....
        /*0574*/ 	.word	0x00000fa0
        /*0578*/ 	.word	0x000000ff
        /*057c*/ 	.word	0x00000248
        /*0580*/ 	.short	0x0100
        /*0582*/ 	.byte	0x05
	.zero		1


	//   ....[74]....
        /*0584*/ 	.word	0x00001870
        /*0588*/ 	.word	0x00000003
        /*058c*/ 	.word	0x00000240
        /*0590*/ 	.short	0x010a
        /*0592*/ 	.byte	0xff
	.zero		1


	//   ....[75]....
        /*0594*/ 	.word	0x000018a0
        /*0598*/ 	.word	0x00000003
        /*059c*/ 	.word	0x00000230
        /*05a0*/ 	.short	0x0101
        /*05a2*/ 	.byte	0xff
	.zero		1


	//   ....[76]....
        /*05a4*/ 	.word	0x00001970
        /*05a8*/ 	.word	0x000000ff
        /*05ac*/ 	.word	0x000000d8
        /*05b0*/ 	.short	0x010a
        /*05b2*/ 	.byte	0x08
	.zero		1


	//   ....[77]....
        /*05b4*/ 	.word	0x00001a10
        /*05b8*/ 	.word	0x000000ff
        /*05bc*/ 	.word	0x000000d8
        /*05c0*/ 	.short	0x010a
        /*05c2*/ 	.byte	0x21
	.zero		1


	//   ....[78]....
        /*05c4*/ 	.word	0x00001b70
        /*05c8*/ 	.word	0x000000ff
        /*05cc*/ 	.word	0x000000d8
        /*05d0*/ 	.short	0x010a
        /*05d2*/ 	.byte	0x08
	.zero		1


	//   ....[79]....
        /*05d4*/ 	.word	0x00001c60
        /*05d8*/ 	.word	0x000000ff
        /*05dc*/ 	.word	0x000001c8
        /*05e0*/ 	.short	0x0101
        /*05e2*/ 	.byte	0x04
	.zero		1


	//   ....[80]....
        /*05e4*/ 	.word	0x00001c80
        /*05e8*/ 	.word	0x000000ff
        /*05ec*/ 	.word	0x000000d8
        /*05f0*/ 	.short	0x010a
        /*05f2*/ 	.byte	0x08
	.zero		1


	//   ....[81]....
        /*05f4*/ 	.word	0x00001d00
        /*05f8*/ 	.word	0x000000ff
        /*05fc*/ 	.word	0x000000d8
        /*0600*/ 	.short	0x010a
        /*0602*/ 	.byte	0x11
	.zero		1


	//   ....[82]....
        /*0604*/ 	.word	0x00001e60
        /*0608*/ 	.word	0x000000ff
        /*060c*/ 	.word	0x000000d8
        /*0610*/ 	.short	0x010a
        /*0612*/ 	.byte	0x08
	.zero		1


	//   ....[83]....
        /*0614*/ 	.word	0x00001f80
        /*0618*/ 	.word	0x00000002
        /*061c*/ 	.word	0x000001d0
        /*0620*/ 	.short	0x010a
        /*0622*/ 	.byte	0xff
	.zero		1


	//   ....[84]....
        /*0624*/ 	.word	0x00002040
        /*0628*/ 	.word	0x00000002
        /*062c*/ 	.word	0x00000000
        /*0630*/ 	.short	0x0101
        /*0632*/ 	.byte	0xff
	.zero		1


	//   ....[85]....
        /*0634*/ 	.word	0x000025a0
        /*0638*/ 	.word	0x000000ff
        /*063c*/ 	.word	0x00000000
        /*0640*/ 	.short	0x010a
        /*0642*/ 	.byte	0x05
	.zero		1


	//   ....[86]....
        /*0644*/ 	.word	0x00002630
        /*0648*/ 	.word	0x000000ff
        /*064c*/ 	.word	0x00000000
        /*0650*/ 	.short	0x010a
        /*0652*/ 	.byte	0x05
	.zero		1


	//   ....[87]....
        /*0654*/ 	.word	0x000026c0
        /*0658*/ 	.word	0x000000ff
        /*065c*/ 	.word	0x00000000
        /*0660*/ 	.short	0x010a
        /*0662*/ 	.byte	0x05
	.zero		1


	//   ....[88]....
        /*0664*/ 	.word	0x00002750
        /*0668*/ 	.word	0x000000ff
        /*066c*/ 	.word	0x00000000
        /*0670*/ 	.short	0x010a
        /*0672*/ 	.byte	0x05
	.zero		1


	//   ....[89]....
        /*0674*/ 	.word	0x000027e0
        /*0678*/ 	.word	0x000000ff
        /*067c*/ 	.word	0x00000000
        /*0680*/ 	.short	0x010a
        /*0682*/ 	.byte	0x05
	.zero		1


	//   ....[90]....
        /*0684*/ 	.word	0x00002870
        /*0688*/ 	.word	0x000000ff
        /*068c*/ 	.word	0x00000000
        /*0690*/ 	.short	0x010a
        /*0692*/ 	.byte	0x05
	.zero		1


	//   ....[91]....
        /*0694*/ 	.word	0x00002900
        /*0698*/ 	.word	0x000000ff
        /*069c*/ 	.word	0x00000000
        /*06a0*/ 	.short	0x010a
        /*06a2*/ 	.byte	0x05
	.zero		1


	//   ....[92]....
        /*06a4*/ 	.word	0x00002990
        /*06a8*/ 	.word	0x000000ff
        /*06ac*/ 	.word	0x00000000
        /*06b0*/ 	.short	0x010a
        /*06b2*/ 	.byte	0x05
	.zero		1


	//   ....[93]....
        /*06b4*/ 	.word	0x00002a20
        /*06b8*/ 	.word	0x000000ff
        /*06bc*/ 	.word	0x00000000
        /*06c0*/ 	.short	0x010a
        /*06c2*/ 	.byte	0x05
	.zero		1


	//   ....[94]....
        /*06c4*/ 	.word	0x00002ab0
        /*06c8*/ 	.word	0x000000ff
        /*06cc*/ 	.word	0x00000000
        /*06d0*/ 	.short	0x010a
        /*06d2*/ 	.byte	0x05
	.zero		1


	//   ....[95]....
        /*06d4*/ 	.word	0x00002b40
        /*06d8*/ 	.word	0x000000ff
        /*06dc*/ 	.word	0x00000000
        /*06e0*/ 	.short	0x010a
        /*06e2*/ 	.byte	0x05
	.zero		1


	//   ....[96]....
        /*06e4*/ 	.word	0x00002bd0
        /*06e8*/ 	.word	0x000000ff
        /*06ec*/ 	.word	0x00000000
        /*06f0*/ 	.short	0x010a
        /*06f2*/ 	.byte	0x05
	.zero		1


	//   ....[97]....
        /*06f4*/ 	.word	0x00002c60
        /*06f8*/ 	.word	0x000000ff
        /*06fc*/ 	.word	0x00000000
        /*0700*/ 	.short	0x010a
        /*0702*/ 	.byte	0x05
	.zero		1


	//   ....[98]....
        /*0704*/ 	.word	0x00002cf0
        /*0708*/ 	.word	0x000000ff
        /*070c*/ 	.word	0x00000000
        /*0710*/ 	.short	0x010a
        /*0712*/ 	.byte	0x05
	.zero		1


	//   ....[99]....
        /*0714*/ 	.word	0x00002d80
        /*0718*/ 	.word	0x000000ff
        /*071c*/ 	.word	0x00000000
        /*0720*/ 	.short	0x010a
        /*0722*/ 	.byte	0x05
	.zero		1


	//   ....[100]....
        /*0724*/ 	.word	0x00002e10
        /*0728*/ 	.word	0x000000ff
        /*072c*/ 	.word	0x00000000
        /*0730*/ 	.short	0x010a
        /*0732*/ 	.byte	0x05
	.zero		1


	//   ....[101]....
        /*0734*/ 	.word	0x00002ea0
        /*0738*/ 	.word	0x000000ff
        /*073c*/ 	.word	0x00000000
        /*0740*/ 	.short	0x010a
        /*0742*/ 	.byte	0x05
	.zero		1


	//   ....[102]....
        /*0744*/ 	.word	0x00002f30
        /*0748*/ 	.word	0x000000ff
        /*074c*/ 	.word	0x00000000
        /*0750*/ 	.short	0x010a
        /*0752*/ 	.byte	0x05
	.zero		1


	//   ....[103]....
        /*0754*/ 	.word	0x00002fc0
        /*0758*/ 	.word	0x000000ff
        /*075c*/ 	.word	0x00000000
        /*0760*/ 	.short	0x010a
        /*0762*/ 	.byte	0x05
	.zero		1


	//   ....[104]....
        /*0764*/ 	.word	0x00003050
        /*0768*/ 	.word	0x000000ff
        /*076c*/ 	.word	0x00000000
        /*0770*/ 	.short	0x010a
        /*0772*/ 	.byte	0x05
	.zero		1


	//   ....[105]....
        /*0774*/ 	.word	0x000030e0
        /*0778*/ 	.word	0x000000ff
        /*077c*/ 	.word	0x00000000
        /*0780*/ 	.short	0x010a
        /*0782*/ 	.byte	0x05
	.zero		1


	//   ....[106]....
        /*0784*/ 	.word	0x00003170
        /*0788*/ 	.word	0x000000ff
        /*078c*/ 	.word	0x00000000
        /*0790*/ 	.short	0x010a
        /*0792*/ 	.byte	0x05
	.zero		1


	//   ....[107]....
        /*0794*/ 	.word	0x00003200
        /*0798*/ 	.word	0x000000ff
        /*079c*/ 	.word	0x00000000
        /*07a0*/ 	.short	0x010a
        /*07a2*/ 	.byte	0x05
	.zero		1


	//   ....[108]....
        /*07a4*/ 	.word	0x00003290
        /*07a8*/ 	.word	0x000000ff
        /*07ac*/ 	.word	0x00000000
        /*07b0*/ 	.short	0x010a
        /*07b2*/ 	.byte	0x05
	.zero		1


	//   ....[109]....
        /*07b4*/ 	.word	0x00003320
        /*07b8*/ 	.word	0x000000ff
        /*07bc*/ 	.word	0x00000000
        /*07c0*/ 	.short	0x010a
        /*07c2*/ 	.byte	0x05
	.zero		1


	//   ....[110]....
        /*07c4*/ 	.word	0x000033b0
        /*07c8*/ 	.word	0x000000ff
        /*07cc*/ 	.word	0x00000000
        /*07d0*/ 	.short	0x010a
        /*07d2*/ 	.byte	0x05
	.zero		1


	//   ....[111]....
        /*07d4*/ 	.word	0x00003450
        /*07d8*/ 	.word	0x00000000
        /*07dc*/ 	.word	0x00000000
        /*07e0*/ 	.short	0x010a
        /*07e2*/ 	.byte	0xff
	.zero		1


	//   ....[112]....
        /*07e4*/ 	.word	0x00003570
        /*07e8*/ 	.word	0x00000000
        /*07ec*/ 	.word	0x00000230
        /*07f0*/ 	.short	0x010a
        /*07f2*/ 	.byte	0xff
	.zero		1


	//   ....[113]....
        /*07f4*/ 	.word	0x000035d0
        /*07f8*/ 	.word	0x00000004
        /*07fc*/ 	.word	0x00000000
        /*0800*/ 	.short	0x0101
        /*0802*/ 	.byte	0xff
	.zero		1


	//   ....[114]....
        /*0804*/ 	.word	0x000035f0
        /*0808*/ 	.word	0x000000ff
        /*080c*/ 	.word	0x000001e0
        /*0810*/ 	.short	0x010a
        /*0812*/ 	.byte	0x05
	.zero		1


	//   ....[115]....
        /*0814*/ 	.word	0x00003710
        /*0818*/ 	.word	0x00000000
        /*081c*/ 	.word	0x000001d0
        /*0820*/ 	.short	0x010a
        /*0822*/ 	.byte	0xff
	.zero		1


	//   ....[116]....
        /*0824*/ 	.word	0x00003820
        /*0828*/ 	.word	0x00000000
        /*082c*/ 	.word	0x00000000
        /*0830*/ 	.short	0x0101
        /*0832*/ 	.byte	0xff
	.zero		1


	//   ....[117]....
        /*0834*/ 	.word	0x000038b0
        /*0838*/ 	.word	0x000000ff
        /*083c*/ 	.word	0x000001e0
        /*0840*/ 	.short	0x0106
        /*0842*/ 	.byte	0x05
	.zero		1


	//   ....[118]....
        /*0844*/ 	.word	0x000038d0
        /*0848*/ 	.word	0x000000ff
        /*084c*/ 	.word	0x000001e0
        /*0850*/ 	.short	0x010a
        /*0852*/ 	.byte	0x05
	.zero		1


	//   ....[119]....
        /*0854*/ 	.word	0x00003960
        /*0858*/ 	.word	0x000000ff
        /*085c*/ 	.word	0x000001e0
        /*0860*/ 	.short	0x0106
        /*0862*/ 	.byte	0x04
	.zero		1


	//   ....[120]....
        /*0864*/ 	.word	0x000039a0
        /*0868*/ 	.word	0x00000000
        /*086c*/ 	.word	0x000001e0
        /*0870*/ 	.short	0x010a
        /*0872*/ 	.byte	0xff
	.zero		1


	//   ....[121]....
        /*0874*/ 	.word	0x00003e90
        /*0878*/ 	.word	0x00000000
        /*087c*/ 	.word	0x000001d0
        /*0880*/ 	.short	0x010a
        /*0882*/ 	.byte	0xff
	.zero		1


	//   ....[122]....
        /*0884*/ 	.word	0x00003f90
        /*0888*/ 	.word	0x00000003
        /*088c*/ 	.word	0x00000000
        /*0890*/ 	.short	0x0101
        /*0892*/ 	.byte	0xff
	.zero		1


	//   ....[123]....
        /*0894*/ 	.word	0x00003fa0
        /*0898*/ 	.word	0x000000ff
        /*089c*/ 	.word	0x00000000
        /*08a0*/ 	.short	0x010a
        /*08a2*/ 	.byte	0x04
	.zero		1


	//   ....[124]....
        /*08a4*/ 	.word	0x00004020
        /*08a8*/ 	.word	0x000000ff
        /*08ac*/ 	.word	0x00000210
        /*08b0*/ 	.short	0x010a
        /*08b2*/ 	.byte	0x08
	.zero		1


	//   ....[125]....
        /*08b4*/ 	.word	0x00004100
        /*08b8*/ 	.word	0x000000ff
        /*08bc*/ 	.word	0x00000000
        /*08c0*/ 	.short	0x010a
        /*08c2*/ 	.byte	0x07
	.zero		1


	//   ....[126]....
        /*08c4*/ 	.word	0x00004240
        /*08c8*/ 	.word	0x000000ff
        /*08cc*/ 	.word	0x00000000
        /*08d0*/ 	.short	0x010a
        /*08d2*/ 	.byte	0x04
	.zero		1


	//   ....[127]....
        /*08d4*/ 	.word	0x00004430
        /*08d8*/ 	.word	0x000000ff
        /*08dc*/ 	.word	0x00000000
        /*08e0*/ 	.short	0x010a
        /*08e2*/ 	.byte	0x05
	.zero		1


	//   ....[128]....
        /*08e4*/ 	.word	0x000044c0
        /*08e8*/ 	.word	0x000000ff
        /*08ec*/ 	.word	0x00000000
        /*08f0*/ 	.short	0x010a
        /*08f2*/ 	.byte	0x05
	.zero		1


	//   ....[129]....
        /*08f4*/ 	.word	0x00004550
        /*08f8*/ 	.word	0x000000ff
        /*08fc*/ 	.word	0x00000000
        /*0900*/ 	.short	0x010a
        /*0902*/ 	.byte	0x05
	.zero		1


	//   ....[130]....
        /*0904*/ 	.word	0x000045e0
        /*0908*/ 	.word	0x000000ff
        /*090c*/ 	.word	0x00000000
        /*0910*/ 	.short	0x010a
        /*0912*/ 	.byte	0x07
	.zero		1


	//   ....[131]....
        /*0914*/ 	.word	0x00004a20
        /*0918*/ 	.word	0x00000000
        /*091c*/ 	.word	0x000001d0
        /*0920*/ 	.short	0x010a
        /*0922*/ 	.byte	0xff
	.zero		1


	//   ....[132]....
        /*0924*/ 	.word	0x00004b10
        /*0928*/ 	.word	0x00000000
        /*092c*/ 	.word	0x00000000
        /*0930*/ 	.short	0x0101
        /*0932*/ 	.byte	0xff
	.zero		1


	//   ....[133]....
        /*0934*/ 	.word	0x00004e30
        /*0938*/ 	.word	0x000000ff
        /*093c*/ 	.word	0x000001c8
        /*0940*/ 	.short	0x010a
        /*0942*/ 	.byte	0x06
	.zero		1


	//   ....[134]....
        /*0944*/ 	.word	0x00004fb0
        /*0948*/ 	.word	0x000000ff
        /*094c*/ 	.word	0x000001b8
        /*0950*/ 	.short	0x010a
        /*0952*/ 	.byte	0x06
	.zero		1


	//   ....[135]....
        /*0954*/ 	.word	0x000052e0
        /*0958*/ 	.word	0x000000ff
        /*095c*/ 	.word	0x000001b0
        /*0960*/ 	.short	0x010b
        /*0962*/ 	.byte	0x06
	.zero		1


	//   ....[136]....
        /*0964*/ 	.word	0x00005300
        /*0968*/ 	.word	0x000000ff
        /*096c*/ 	.word	0x00000000
        /*0970*/ 	.short	0x0101
        /*0972*/ 	.byte	0x25
	.zero		1


	//   ....[137]....
        /*0974*/ 	.word	0x00005340
        /*0978*/ 	.word	0x00000000
        /*097c*/ 	.word	0x000001b8
        /*0980*/ 	.short	0x010a
        /*0982*/ 	.byte	0xff
	.zero		1


	//   ....[138]....
        /*0984*/ 	.word	0x000056a0
        /*0988*/ 	.word	0x00000000
        /*098c*/ 	.word	0x000001d0
        /*0990*/ 	.short	0x010a
        /*0992*/ 	.byte	0xff
	.zero		1


	//   ....[139]....
        /*0994*/ 	.word	0x000057b0
        /*0998*/ 	.word	0x00000000
        /*099c*/ 	.word	0x00000000
        /*09a0*/ 	.short	0x0101
        /*09a2*/ 	.byte	0xff
	.zero		1


	//   ....[140]....
        /*09a4*/ 	.word	0x00006160
        /*09a8*/ 	.word	0x000000ff
        /*09ac*/ 	.word	0x000001b0
        /*09b0*/ 	.short	0x010a
        /*09b2*/ 	.byte	0x2b
	.zero		1


	//   ....[141]....
        /*09b4*/ 	.word	0x00006180
        /*09b8*/ 	.word	0x0000005c
        /*09bc*/ 	.word	0x000001f0
        /*09c0*/ 	.short	0x010a
        /*09c2*/ 	.byte	0xff
	.zero		1


	//   ....[142]....
        /*09c4*/ 	.word	0x000062d0
        /*09c8*/ 	.word	0x000000ff
        /*09cc*/ 	.word	0x000001b0
        /*09d0*/ 	.short	0x010a
        /*09d2*/ 	.byte	0x2b
	.zero		1


	//   ....[143]....
        /*09d4*/ 	.word	0x000063b0
        /*09d8*/ 	.word	0x000000ff
        /*09dc*/ 	.word	0x00000000
        /*09e0*/ 	.short	0x0101
        /*09e2*/ 	.byte	0x04
	.zero		1


	//   ....[144]....
        /*09e4*/ 	.word	0x00006410
        /*09e8*/ 	.word	0x0000005c
        /*09ec*/ 	.word	0x000001f0
        /*09f0*/ 	.short	0x010a
        /*09f2*/ 	.byte	0xff
	.zero		1


	//   ....[145]....
        /*09f4*/ 	.word	0x000067e0
        /*09f8*/ 	.word	0x000000ff
        /*09fc*/ 	.word	0x00000000
        /*0a00*/ 	.short	0x0101
        /*0a02*/ 	.byte	0x05
	.zero		1


	//   ....[146]....
        /*0a04*/ 	.word	0x00007070
        /*0a08*/ 	.word	0x00000003
        /*0a0c*/ 	.word	0x00000240
        /*0a10*/ 	.short	0x010a
        /*0a12*/ 	.byte	0xff
	.zero		1


	//   ....[147]....
        /*0a14*/ 	.word	0x000070d0
        /*0a18*/ 	.word	0x00000002
        /*0a1c*/ 	.word	0x000000d8
        /*0a20*/ 	.short	0x010a
        /*0a22*/ 	.byte	0xff
	.zero		1


	//   ....[148]....
        /*0a24*/ 	.word	0x00007130
        /*0a28*/ 	.word	0x00000002
        /*0a2c*/ 	.word	0x000000d8
        /*0a30*/ 	.short	0x010a
        /*0a32*/ 	.byte	0xff
	.zero		1


	//   ....[149]....
        /*0a34*/ 	.word	0x00007180
        /*0a38*/ 	.word	0x00000002
        /*0a3c*/ 	.word	0x000001d0
        /*0a40*/ 	.short	0x010a
        /*0a42*/ 	.byte	0xff
	.zero		1


	//   ....[150]....
        /*0a44*/ 	.word	0x000071e0
        /*0a48*/ 	.word	0x00000000
        /*0a4c*/ 	.word	0x00000000
        /*0a50*/ 	.short	0x010a
        /*0a52*/ 	.byte	0xff
	.zero		1


	//   ....[151]....
        /*0a54*/ 	.word	0x00007240
        /*0a58*/ 	.word	0x00000000
        /*0a5c*/ 	.word	0x00000000
        /*0a60*/ 	.short	0x010a
        /*0a62*/ 	.byte	0xff
	.zero		1


	//   ....[152]....
        /*0a64*/ 	.word	0x000072a0
        /*0a68*/ 	.word	0x00000000
        /*0a6c*/ 	.word	0x00000000
        /*0a70*/ 	.short	0x010a
        /*0a72*/ 	.byte	0xff
	.zero		1


	//   ....[153]....
        /*0a74*/ 	.word	0x00007300
        /*0a78*/ 	.word	0x00000000
        /*0a7c*/ 	.word	0x00000000
        /*0a80*/ 	.short	0x010a
        /*0a82*/ 	.byte	0xff
	.zero		1


	//   ....[154]....
        /*0a84*/ 	.word	0x00007360
        /*0a88*/ 	.word	0x00000000
        /*0a8c*/ 	.word	0x00000000
        /*0a90*/ 	.short	0x010a
        /*0a92*/ 	.byte	0xff
	.zero		1


	//   ....[155]....
        /*0a94*/ 	.word	0x000073c0
        /*0a98*/ 	.word	0x00000000
        /*0a9c*/ 	.word	0x00000000
        /*0aa0*/ 	.short	0x010a
        /*0aa2*/ 	.byte	0xff
	.zero		1


	//   ....[156]....
        /*0aa4*/ 	.word	0x00007420
        /*0aa8*/ 	.word	0x00000000
        /*0aac*/ 	.word	0x00000000
        /*0ab0*/ 	.short	0x010a
        /*0ab2*/ 	.byte	0xff
	.zero		1


	//   ....[157]....
        /*0ab4*/ 	.word	0x00007480
        /*0ab8*/ 	.word	0x00000000
        /*0abc*/ 	.word	0x00000000
        /*0ac0*/ 	.short	0x010a
        /*0ac2*/ 	.byte	0xff
	.zero		1


	//   ....[158]....
        /*0ac4*/ 	.word	0x000074e0
        /*0ac8*/ 	.word	0x00000000
        /*0acc*/ 	.word	0x00000000
        /*0ad0*/ 	.short	0x010a
        /*0ad2*/ 	.byte	0xff
	.zero		1


	//   ....[159]....
        /*0ad4*/ 	.word	0x00007540
        /*0ad8*/ 	.word	0x00000000
        /*0adc*/ 	.word	0x00000000
        /*0ae0*/ 	.short	0x010a
        /*0ae2*/ 	.byte	0xff
	.zero		1


	//   ....[160]....
        /*0ae4*/ 	.word	0x000075a0
        /*0ae8*/ 	.word	0x00000000
        /*0aec*/ 	.word	0x00000000
        /*0af0*/ 	.short	0x010a
        /*0af2*/ 	.byte	0xff
	.zero		1


	//   ....[161]....
        /*0af4*/ 	.word	0x00007600
        /*0af8*/ 	.word	0x00000000
        /*0afc*/ 	.word	0x00000000
        /*0b00*/ 	.short	0x010a
        /*0b02*/ 	.byte	0xff
	.zero		1


	//   ....[162]....
        /*0b04*/ 	.word	0x00007660
        /*0b08*/ 	.word	0x00000000
        /*0b0c*/ 	.word	0x00000000
        /*0b10*/ 	.short	0x010a
        /*0b12*/ 	.byte	0xff
	.zero		1


	//   ....[163]....
        /*0b14*/ 	.word	0x000076c0
        /*0b18*/ 	.word	0x00000000
        /*0b1c*/ 	.word	0x00000000
        /*0b20*/ 	.short	0x010a
        /*0b22*/ 	.byte	0xff
	.zero		1


	//   ....[164]....
        /*0b24*/ 	.word	0x00007720
        /*0b28*/ 	.word	0x00000000
        /*0b2c*/ 	.word	0x00000000
        /*0b30*/ 	.short	0x010a
        /*0b32*/ 	.byte	0xff
	.zero		1


	//   ....[165]....
        /*0b34*/ 	.word	0x00007780
        /*0b38*/ 	.word	0x00000000
        /*0b3c*/ 	.word	0x00000000
        /*0b40*/ 	.short	0x010a
        /*0b42*/ 	.byte	0xff
	.zero		1


	//   ....[166]....
        /*0b44*/ 	.word	0x000077e0
        /*0b48*/ 	.word	0x00000000
        /*0b4c*/ 	.word	0x00000000
        /*0b50*/ 	.short	0x010a
        /*0b52*/ 	.byte	0xff
	.zero		1


	//   ....[167]....
        /*0b54*/ 	.word	0x00007840
        /*0b58*/ 	.word	0x00000000
        /*0b5c*/ 	.word	0x00000000
        /*0b60*/ 	.short	0x010a
        /*0b62*/ 	.byte	0xff
	.zero		1


	//   ....[168]....
        /*0b64*/ 	.word	0x000078a0
        /*0b68*/ 	.word	0x00000000
        /*0b6c*/ 	.word	0x00000000
        /*0b70*/ 	.short	0x010a
        /*0b72*/ 	.byte	0xff
	.zero		1


	//   ....[169]....
        /*0b74*/ 	.word	0x00007900
        /*0b78*/ 	.word	0x00000000
        /*0b7c*/ 	.word	0x00000000
        /*0b80*/ 	.short	0x010a
        /*0b82*/ 	.byte	0xff
	.zero		1


	//   ....[170]....
        /*0b84*/ 	.word	0x00007960
        /*0b88*/ 	.word	0x00000000
        /*0b8c*/ 	.word	0x00000000
        /*0b90*/ 	.short	0x010a
        /*0b92*/ 	.byte	0xff
	.zero		1


	//   ....[171]....
        /*0b94*/ 	.word	0x000079c0
        /*0b98*/ 	.word	0x00000000
        /*0b9c*/ 	.word	0x00000000
        /*0ba0*/ 	.short	0x010a
        /*0ba2*/ 	.byte	0xff
	.zero		1


	//   ....[172]....
        /*0ba4*/ 	.word	0x00007a20
        /*0ba8*/ 	.word	0x00000000
        /*0bac*/ 	.word	0x00000000
        /*0bb0*/ 	.short	0x010a
        /*0bb2*/ 	.byte	0xff
	.zero		1


	//   ....[173]....
        /*0bb4*/ 	.word	0x00007a80
        /*0bb8*/ 	.word	0x00000000
        /*0bbc*/ 	.word	0x00000000
        /*0bc0*/ 	.short	0x010a
        /*0bc2*/ 	.byte	0xff
	.zero		1


	//   ....[174]....
        /*0bc4*/ 	.word	0x00007ae0
        /*0bc8*/ 	.word	0x00000000
        /*0bcc*/ 	.word	0x00000000
        /*0bd0*/ 	.short	0x010a
        /*0bd2*/ 	.byte	0xff
	.zero		1


	//   ....[175]....
        /*0bd4*/ 	.word	0x00007b40
        /*0bd8*/ 	.word	0x00000000
        /*0bdc*/ 	.word	0x00000000
        /*0be0*/ 	.short	0x010a
        /*0be2*/ 	.byte	0xff
	.zero		1


	//   ....[176]....
        /*0be4*/ 	.word	0x00007b90
        /*0be8*/ 	.word	0x00000000
        /*0bec*/ 	.word	0x00000230
        /*0bf0*/ 	.short	0x010a
        /*0bf2*/ 	.byte	0xff
	.zero		1


	//   ....[177]....
        /*0bf4*/ 	.word	0x00007bf0
        /*0bf8*/ 	.word	0x00000000
        /*0bfc*/ 	.word	0x000001e0
        /*0c00*/ 	.short	0x010a
        /*0c02*/ 	.byte	0xff
	.zero		1


	//   ....[178]....
        /*0c04*/ 	.word	0x00007c40
        /*0c08*/ 	.word	0x00000000
        /*0c0c*/ 	.word	0x000001d0
        /*0c10*/ 	.short	0x010a
        /*0c12*/ 	.byte	0xff
	.zero		1


	//   ....[179]....
        /*0c14*/ 	.word	0x00007ca0
        /*0c18*/ 	.word	0x00000000
        /*0c1c*/ 	.word	0x000001e0
        /*0c20*/ 	.short	0x010a
        /*0c22*/ 	.byte	0xff
	.zero		1


	//   ....[180]....
        /*0c24*/ 	.word	0x00007cf0
        /*0c28*/ 	.word	0x00000000
        /*0c2c*/ 	.word	0x000001d0
        /*0c30*/ 	.short	0x010a
        /*0c32*/ 	.byte	0xff
	.zero		1


	//   ....[181]....
        /*0c34*/ 	.word	0x00007d50
        /*0c38*/ 	.word	0x00000003
        /*0c3c*/ 	.word	0x00000210
        /*0c40*/ 	.short	0x010a
        /*0c42*/ 	.byte	0xff
	.zero		1


	//   ....[182]....
        /*0c44*/ 	.word	0x00007db0
        /*0c48*/ 	.word	0x00000000
        /*0c4c*/ 	.word	0x00000000
        /*0c50*/ 	.short	0x010a
        /*0c52*/ 	.byte	0xff
	.zero		1


	//   ....[183]....
        /*0c54*/ 	.word	0x00007e10
        /*0c58*/ 	.word	0x00000000
        /*0c5c*/ 	.word	0x00000000
        /*0c60*/ 	.short	0x010a
        /*0c62*/ 	.byte	0xff
	.zero		1


	//   ....[184]....
        /*0c64*/ 	.word	0x00007e70
        /*0c68*/ 	.word	0x00000000
        /*0c6c*/ 	.word	0x00000000
        /*0c70*/ 	.short	0x010a
        /*0c72*/ 	.byte	0xff
	.zero		1


	//   ....[185]....
        /*0c74*/ 	.word	0x00007ed0
        /*0c78*/ 	.word	0x00000000
        /*0c7c*/ 	.word	0x00000000
        /*0c80*/ 	.short	0x010a
        /*0c82*/ 	.byte	0xff
	.zero		1


	//   ....[186]....
        /*0c84*/ 	.word	0x00007f30
        /*0c88*/ 	.word	0x00000000
        /*0c8c*/ 	.word	0x00000000
        /*0c90*/ 	.short	0x010a
        /*0c92*/ 	.byte	0xff
	.zero		1


	//   ....[187]....
        /*0c94*/ 	.word	0x00007f80
        /*0c98*/ 	.word	0x00000000
        /*0c9c*/ 	.word	0x000001d0
        /*0ca0*/ 	.short	0x010a
        /*0ca2*/ 	.byte	0xff
	.zero		1


	//   ....[188]....
        /*0ca4*/ 	.word	0x00007fe0
        /*0ca8*/ 	.word	0x00000000
        /*0cac*/ 	.word	0x000001c8
        /*0cb0*/ 	.short	0x010a
        /*0cb2*/ 	.byte	0xff
	.zero		1


	//   ....[189]....
        /*0cb4*/ 	.word	0x00008040
        /*0cb8*/ 	.word	0x00000003
        /*0cbc*/ 	.word	0x000001b8
        /*0cc0*/ 	.short	0x010a
        /*0cc2*/ 	.byte	0xff
	.zero		1


	//   ....[190]....
        /*0cc4*/ 	.word	0x00008090
        /*0cc8*/ 	.word	0x00000000
        /*0ccc*/ 	.word	0x000001d0
        /*0cd0*/ 	.short	0x010a
        /*0cd2*/ 	.byte	0xff
	.zero		1


	//   ....[191]....
        /*0cd4*/ 	.word	0x000080f0
        /*0cd8*/ 	.word	0x00000000
        /*0cdc*/ 	.word	0x000001b0
        /*0ce0*/ 	.short	0x010a
        /*0ce2*/ 	.byte	0xff
	.zero		1


	//   ....[192]....
        /*0ce4*/ 	.word	0x00008140
        /*0ce8*/ 	.word	0x0000005c
        /*0cec*/ 	.word	0x000001f0
        /*0cf0*/ 	.short	0x010a
        /*0cf2*/ 	.byte	0xff
	.zero		1


	//----- nvinfo : EIATTR_NUM_MBARRIERS
	.align		4
.L_47:
        /*0cf4*/ 	.byte	0x03, 0x38
        /*0cf6*/ 	.short	0x004a


	//----- nvinfo : EIATTR_EXIT_INSTR_OFFSETS
	.align		4
        /*0cf8*/ 	.byte	0x04, 0x1c
        /*0cfa*/ 	.short	(.L_49 - .L_48)


	//   ....[0]....
.L_48:
        /*0cfc*/ 	.word	0x00003480


	//   ....[1]....
        /*0d00*/ 	.word	0x00003970


	//   ....[2]....
        /*0d04*/ 	.word	0x000039d0


	//   ....[3]....
        /*0d08*/ 	.word	0x00004840


	//   ....[4]....
        /*0d0c*/ 	.word	0x00005370


	//   ....[5]....
        /*0d10*/ 	.word	0x000053b0


	//   ....[6]....
        /*0d14*/ 	.word	0x00007060


	//----- nvinfo : EIATTR_MAX_THREADS
	.align		4
.L_49:
        /*0d18*/ 	.byte	0x04, 0x05
        /*0d1a*/ 	.short	(.L_51 - .L_50)
.L_50:
        /*0d1c*/ 	.word	0x00000100
        /*0d20*/ 	.word	0x00000001
        /*0d24*/ 	.word	0x00000001


	//----- nvinfo : EIATTR_CRS_STACK_SIZE
	.align		4
.L_51:
        /*0d28*/ 	.byte	0x04, 0x1e
        /*0d2a*/ 	.short	(.L_53 - .L_52)
.L_52:
        /*0d2c*/ 	.word	0x00000000


	//----- nvinfo : EIATTR_CBANK_PARAM_SIZE
	.align		4
.L_53:
        /*0d30*/ 	.byte	0x03, 0x19
        /*0d32*/ 	.short	0x0800


	//----- nvinfo : EIATTR_PARAM_CBANK
	.align		4
        /*0d34*/ 	.byte	0x04, 0x0a
        /*0d36*/ 	.short	(.L_55 - .L_54)
	.align		4
.L_54:
        /*0d38*/ 	.word	index@(.nv.constant0._ZN7cutlass13device_kernelINS_4gemm6kernel13GemmUniversalIN4cute5tupleIJiiiiEEENS1_10collective13CollectiveMmaINS1_35MainloopSm100TmaUmmaWarpSpecializedILi27ELi2ELi4ENS5_IJNS4_1CILi1EEESB_SB_EEEEENS5_IJNSA_ILi64EEESE_SE_EEENS_12float_e4m3_tENS5_IJSB_llEEESG_NS5_IJlSB_lEEENS4_8TiledMMAINS4_8MMA_AtomIJNS4_10MMA_TraitsINS4_19SM100_MMA_F8F6F4_SSEJSG_SG_fSE_SE_NS4_17integral_constantINS4_4UMMA5MajorELSP_1EEENSN_ISP_LSP_0EEENSN_INSO_7ScaleInELSS_0EEEST_EEEEEENS4_6LayoutISC_NS5_IJNSA_ILi0EEESX_SX_EEEEENS5_IJNS4_10UnderscoreES10_S10_EEEEENS4_13SM90_TMA_LOADENS4_14ComposedLayoutINS4_7SwizzleILi2ELi4ELi3EEENS4_18smem_ptr_flag_bitsILi8EEENSW_INS5_IJSE_NSA_ILi8EEEEEENS5_IJSB_SE_EEEEEEEvNS4_8identityES13_NS14_IS16_S18_NSW_INS5_IJS19_SE_EEENS5_IJSE_SB_EEEEEEEvS1E_EENS_8epilogue10collective18CollectiveEpilogueINS1K_23Sm100TmaWarpSpecializedILi1ELi1ELi32ELb0ELb0EEEJSF_NS5_IJNSW_ISE_SB_EES1P_EEESG_SI_SG_SI_NS1K_6fusion15FusionCallbacksIS1O_NS1R_17LinearCombinationISG_fSG_fLNS_15FloatRoundStyleE2EEESF_S1Q_JEEENS4_5SM1004TMEM4LOAD26SM100_TMEM_LOAD_16dp32b32xES13_S1I_NS4_39AutoVectorizingCopyWithAssumedAlignmentILi128EEENS4_14SM90_TMA_STOREES1I_S22_S22_EEEvvEEEEvNT_6ParamsE)
        /*0d3c*/ 	.short	0x0380
        /*0d3e*/ 	.short	0x0800


	//----- nvinfo : EIATTR_SW_WAR
	.align		4
.L_55:
        /*0d40*/ 	.byte	0x04, 0x36
        /*0d42*/ 	.short	(.L_57 - .L_56)
.L_56:
        /*0d44*/ 	.word	0x00000008
.L_57:


//--------------------- .nv.callgraph             --------------------------
	.section	.nv.callgraph,"",@"SHT_CUDA_CALLGRAPH"
	.align	4
	.sectionentsize	8
	.align		4
        /*0000*/ 	.word	0x00000000
	.align		4
        /*0004*/ 	.word	0xffffffff
	.align		4
        /*0008*/ 	.word	index@(_ZN7cutlass13device_kernelINS_4gemm6kernel13GemmUniversalIN4cute5tupleIJiiiiEEENS1_10collective13CollectiveMmaINS1_35MainloopSm100TmaUmmaWarpSpecializedILi27ELi2ELi4ENS5_IJNS4_1CILi1EEESB_SB_EEEEENS5_IJNSA_ILi64EEESE_SE_EEENS_12float_e4m3_tENS5_IJSB_llEEESG_NS5_IJlSB_lEEENS4_8TiledMMAINS4_8MMA_AtomIJNS4_10MMA_TraitsINS4_19SM100_MMA_F8F6F4_SSEJSG_SG_fSE_SE_NS4_17integral_constantINS4_4UMMA5MajorELSP_1EEENSN_ISP_LSP_0EEENSN_INSO_7ScaleInELSS_0EEEST_EEEEEENS4_6LayoutISC_NS5_IJNSA_ILi0EEESX_SX_EEEEENS5_IJNS4_10UnderscoreES10_S10_EEEEENS4_13SM90_TMA_LOADENS4_14ComposedLayoutINS4_7SwizzleILi2ELi4ELi3EEENS4_18smem_ptr_flag_bitsILi8EEENSW_INS5_IJSE_NSA_ILi8EEEEEENS5_IJSB_SE_EEEEEEEvNS4_8identityES13_NS14_IS16_S18_NSW_INS5_IJS19_SE_EEENS5_IJSE_SB_EEEEEEEvS1E_EENS_8epilogue10collective18CollectiveEpilogueINS1K_23Sm100TmaWarpSpecializedILi1ELi1ELi32ELb0ELb0EEEJSF_NS5_IJNSW_ISE_SB_EES1P_EEESG_SI_SG_SI_NS1K_6fusion15FusionCallbacksIS1O_NS1R_17LinearCombinationISG_fSG_fLNS_15FloatRoundStyleE2EEESF_S1Q_JEEENS4_5SM1004TMEM4LOAD26SM100_TMEM_LOAD_16dp32b32xES13_S1I_NS4_39AutoVectorizingCopyWithAssumedAlignmentILi128EEENS4_14SM90_TMA_STOREES1I_S22_S22_EEEvvEEEEvNT_6ParamsE)
	.align		4
        /*000c*/ 	.word	index@(__assertfail)
	.align		4
        /*0010*/ 	.word	0x00000000
	.align		4
        /*0014*/ 	.word	0xfffffffe
	.align		4
        /*0018*/ 	.word	0x00000000
	.align		4
        /*001c*/ 	.word	0xfffffffd
	.align		4
        /*0020*/ 	.word	0x00000000
	.align		4
        /*0024*/ 	.word	0xfffffffc


//--------------------- .nv.constant4             --------------------------
	.section	.nv.constant4,"a",@progbits
	.align	8
	.align		8
.nv.constant4:
        /*0000*/ 	.dword	__assertfail
	.align		8
        /*0008*/ 	.dword	__unnamed_1
	.align		8
        /*0010*/ 	.dword	__unnamed_2
	.align		8
        /*0018*/ 	.dword	_ZN40_INTERNAL_aebcce1c_4_k_cu_36914559_280204cuda3std3__45__cpo5beginE
	.align		8
        /*0020*/ 	.dword	_ZN40_INTERNAL_aebcce1c_4_k_cu_36914559_280204cuda3std3__45__cpo3endE
	.align		8
        /*0028*/ 	.dword	_ZN40_INTERNAL_aebcce1c_4_k_cu_36914559_280204cuda3std3__45__cpo6cbeginE
	.align		8
        /*0030*/ 	.dword	_ZN40_INTERNAL_aebcce1c_4_k_cu_36914559_280204cuda3std3__45__cpo4cendE
	.align		8
        /*0038*/ 	.dword	_ZN40_INTERNAL_aebcce1c_4_k_cu_36914559_280204cuda3std3__442_GLOBAL__N__aebcce1c_4_k_cu_36914559_280206ignoreE
	.align		8
        /*0040*/ 	.dword	_ZN40_INTERNAL_aebcce1c_4_k_cu_36914559_280204cuda3std3__419piecewise_constructE
	.align		8
        /*0048*/ 	.dword	_ZN40_INTERNAL_aebcce1c_4_k_cu_36914559_280204cuda3std3__48in_placeE
	.align		8
        /*0050*/ 	.dword	_ZN40_INTERNAL_aebcce1c_4_k_cu_36914559_280204cuda3std6ranges3__45__cpo4swapE
	.align		8
        /*0058*/ 	.dword	_ZN40_INTERNAL_aebcce1c_4_k_cu_36914559_280204cuda3std6ranges3__45__cpo9iter_moveE
	.align		8
        /*0060*/ 	.dword	_ZN40_INTERNAL_aebcce1c_4_k_cu_36914559_280204cute7productE
	.align		8
        /*0068*/ 	.dword	_ZN40_INTERNAL_aebcce1c_4_k_cu_36914559_280204cute1_E
	.align		8
        /*0070*/ 	.dword	$str$25
	.align		8
        /*0078*/ 	.dword	$str$26
	.align		8
        /*0080*/ 	.dword	$str$27
	.align		8
        /*0088*/ 	.dword	$str$28


//--------------------- .text._ZN7cutlass13device_kernelINS_4gemm6kernel13GemmUniversalIN4cute5tupleIJiiiiEEENS1_10collective13CollectiveMmaINS1_35MainloopSm100TmaUmmaWarpSpecializedILi27ELi2ELi4ENS5_IJNS4_1CILi1EEESB_SB_EEEEENS5_IJNSA_ILi64EEESE_SE_EEENS_12float_e4m3_tENS5_IJSB_llEEESG_NS5_IJlSB_lEEENS4_8TiledMMAINS4_8MMA_AtomIJNS4_10MMA_TraitsINS4_19SM100_MMA_F8F6F4_SSEJSG_SG_fSE_SE_NS4_17integral_constantINS4_4UMMA5MajorELSP_1EEENSN_ISP_LSP_0EEENSN_INSO_7ScaleInELSS_0EEEST_EEEEEENS4_6LayoutISC_NS5_IJNSA_ILi0EEESX_SX_EEEEENS5_IJNS4_10UnderscoreES10_S10_EEEEENS4_13SM90_TMA_LOADENS4_14ComposedLayoutINS4_7SwizzleILi2ELi4ELi3EEENS4_18smem_ptr_flag_bitsILi8EEENSW_INS5_IJSE_NSA_ILi8EEEEEENS5_IJSB_SE_EEEEEEEvNS4_8identityES13_NS14_IS16_S18_NSW_INS5_IJS19_SE_EEENS5_IJSE_SB_EEEEEEEvS1E_EENS_8epilogue10collective18CollectiveEpilogueINS1K_23Sm100TmaWarpSpecializedILi1ELi1ELi32ELb0ELb0EEEJSF_NS5_IJNSW_ISE_SB_EES1P_EEESG_SI_SG_SI_NS1K_6fusion15FusionCallbacksIS1O_NS1R_17LinearCombinationISG_fSG_fLNS_15FloatRoundStyleE2EEESF_S1Q_JEEENS4_5SM1004TMEM4LOAD26SM100_TMEM_LOAD_16dp32b32xES13_S1I_NS4_39AutoVectorizingCopyWithAssumedAlignmentILi128EEENS4_14SM90_TMA_STOREES1I_S22_S22_EEEvvEEEEvNT_6ParamsE --------------------------
	.section	.text._ZN7cutlass13device_kernelINS_4gemm6kernel13GemmUniversalIN4cute5tupleIJiiiiEEENS1_10collective13CollectiveMmaINS1_35MainloopSm100TmaUmmaWarpSpecializedILi27ELi2ELi4ENS5_IJNS4_1CILi1EEESB_SB_EEEEENS5_IJNSA_ILi64EEESE_SE_EEENS_12float_e4m3_tENS5_IJSB_llEEESG_NS5_IJlSB_lEEENS4_8TiledMMAINS4_8MMA_AtomIJNS4_10MMA_TraitsINS4_19SM100_MMA_F8F6F4_SSEJSG_SG_fSE_SE_NS4_17integral_constantINS4_4UMMA5MajorELSP_1EEENSN_ISP_LSP_0EEENSN_INSO_7ScaleInELSS_0EEEST_EEEEEENS4_6LayoutISC_NS5_IJNSA_ILi0EEESX_SX_EEEEENS5_IJNS4_10UnderscoreES10_S10_EEEEENS4_13SM90_TMA_LOADENS4_14ComposedLayoutINS4_7SwizzleILi2ELi4ELi3EEENS4_18smem_ptr_flag_bitsILi8EEENSW_INS5_IJSE_NSA_ILi8EEEEEENS5_IJSB_SE_EEEEEEEvNS4_8identityES13_NS14_IS16_S18_NSW_INS5_IJS19_SE_EEENS5_IJSE_SB_EEEEEEEvS1E_EENS_8epilogue10collective18CollectiveEpilogueINS1K_23Sm100TmaWarpSpecializedILi1ELi1ELi32ELb0ELb0EEEJSF_NS5_IJNSW_ISE_SB_EES1P_EEESG_SI_SG_SI_NS1K_6fusion15FusionCallbacksIS1O_NS1R_17LinearCombinationISG_fSG_fLNS_15FloatRoundStyleE2EEESF_S1Q_JEEENS4_5SM1004TMEM4LOAD26SM100_TMEM_LOAD_16dp32b32xES13_S1I_NS4_39AutoVectorizingCopyWithAssumedAlignmentILi128EEENS4_14SM90_TMA_STOREES1I_S22_S22_EEEvvEEEEvNT_6ParamsE,"ax",@progbits
	.align	128
.text._ZN7cutlass13device_kernelINS_4gemm6kernel13GemmUniversalIN4cute5tupleIJiiiiEEENS1_10collective13CollectiveMmaINS1_35MainloopSm100TmaUmmaWarpSpecializedILi27ELi2ELi4ENS5_IJNS4_1CILi1EEESB_SB_EEEEENS5_IJNSA_ILi64EEESE_SE_EEENS_12float_e4m3_tENS5_IJSB_llEEESG_NS5_IJlSB_lEEENS4_8TiledMMAINS4_8MMA_AtomIJNS4_10MMA_TraitsINS4_19SM100_MMA_F8F6F4_SSEJSG_SG_fSE_SE_NS4_17integral_constantINS4_4UMMA5MajorELSP_1EEENSN_ISP_LSP_0EEENSN_INSO_7ScaleInELSS_0EEEST_EEEEEENS4_6LayoutISC_NS5_IJNSA_ILi0EEESX_SX_EEEEENS5_IJNS4_10UnderscoreES10_S10_EEEEENS4_13SM90_TMA_LOADENS4_14ComposedLayoutINS4_7SwizzleILi2ELi4ELi3EEENS4_18smem_ptr_flag_bitsILi8EEENSW_INS5_IJSE_NSA_ILi8EEEEEENS5_IJSB_SE_EEEEEEEvNS4_8identityES13_NS14_IS16_S18_NSW_INS5_IJS19_SE_EEENS5_IJSE_SB_EEEEEEEvS1E_EENS_8epilogue10collective18CollectiveEpilogueINS1K_23Sm100TmaWarpSpecializedILi1ELi1ELi32ELb0ELb0EEEJSF_NS5_IJNSW_ISE_SB_EES1P_EEESG_SI_SG_SI_NS1K_6fusion15FusionCallbacksIS1O_NS1R_17LinearCombinationISG_fSG_fLNS_15FloatRoundStyleE2EEESF_S1Q_JEEENS4_5SM1004TMEM4LOAD26SM100_TMEM_LOAD_16dp32b32xES13_S1I_NS4_39AutoVectorizingCopyWithAssumedAlignmentILi128EEENS4_14SM90_TMA_STOREES1I_S22_S22_EEEvvEEEEvNT_6ParamsE:
        .type           _ZN7cutlass13device_kernelINS_4gemm6kernel13GemmUniversalIN4cute5tupleIJiiiiEEENS1_10collective13CollectiveMmaINS1_35MainloopSm100TmaUmmaWarpSpecializedILi27ELi2ELi4ENS5_IJNS4_1CILi1EEESB_SB_EEEEENS5_IJNSA_ILi64EEESE_SE_EEENS_12float_e4m3_tENS5_IJSB_llEEESG_NS5_IJlSB_lEEENS4_8TiledMMAINS4_8MMA_AtomIJNS4_10MMA_TraitsINS4_19SM100_MMA_F8F6F4_SSEJSG_SG_fSE_SE_NS4_17integral_constantINS4_4UMMA5MajorELSP_1EEENSN_ISP_LSP_0EEENSN_INSO_7ScaleInELSS_0EEEST_EEEEEENS4_6LayoutISC_NS5_IJNSA_ILi0EEESX_SX_EEEEENS5_IJNS4_10UnderscoreES10_S10_EEEEENS4_13SM90_TMA_LOADENS4_14ComposedLayoutINS4_7SwizzleILi2ELi4ELi3EEENS4_18smem_ptr_flag_bitsILi8EEENSW_INS5_IJSE_NSA_ILi8EEEEEENS5_IJSB_SE_EEEEEEEvNS4_8identityES13_NS14_IS16_S18_NSW_INS5_IJS19_SE_EEENS5_IJSE_SB_EEEEEEEvS1E_EENS_8epilogue10collective18CollectiveEpilogueINS1K_23Sm100TmaWarpSpecializedILi1ELi1ELi32ELb0ELb0EEEJSF_NS5_IJNSW_ISE_SB_EES1P_EEESG_SI_SG_SI_NS1K_6fusion15FusionCallbacksIS1O_NS1R_17LinearCombinationISG_fSG_fLNS_15FloatRoundStyleE2EEESF_S1Q_JEEENS4_5SM1004TMEM4LOAD26SM100_TMEM_LOAD_16dp32b32xES13_S1I_NS4_39AutoVectorizingCopyWithAssumedAlignmentILi128EEENS4_14SM90_TMA_STOREES1I_S22_S22_EEEvvEEEEvNT_6ParamsE,@function
        .size           _ZN7cutlass13device_kernelINS_4gemm6kernel13GemmUniversalIN4cute5tupleIJiiiiEEENS1_10collective13CollectiveMmaINS1_35MainloopSm100TmaUmmaWarpSpecializedILi27ELi2ELi4ENS5_IJNS4_1CILi1EEESB_SB_EEEEENS5_IJNSA_ILi64EEESE_SE_EEENS_12float_e4m3_tENS5_IJSB_llEEESG_NS5_IJlSB_lEEENS4_8TiledMMAINS4_8MMA_AtomIJNS4_10MMA_TraitsINS4_19SM100_MMA_F8F6F4_SSEJSG_SG_fSE_SE_NS4_17integral_constantINS4_4UMMA5MajorELSP_1EEENSN_ISP_LSP_0EEENSN_INSO_7ScaleInELSS_0EEEST_EEEEEENS4_6LayoutISC_NS5_IJNSA_ILi0EEESX_SX_EEEEENS5_IJNS4_10UnderscoreES10_S10_EEEEENS4_13SM90_TMA_LOADENS4_14ComposedLayoutINS4_7SwizzleILi2ELi4ELi3EEENS4_18smem_ptr_flag_bitsILi8EEENSW_INS5_IJSE_NSA_ILi8EEEEEENS5_IJSB_SE_EEEEEEEvNS4_8identityES13_NS14_IS16_S18_NSW_INS5_IJS19_SE_EEENS5_IJSE_SB_EEEEEEEvS1E_EENS_8epilogue10collective18CollectiveEpilogueINS1K_23Sm100TmaWarpSpecializedILi1ELi1ELi32ELb0ELb0EEEJSF_NS5_IJNSW_ISE_SB_EES1P_EEESG_SI_SG_SI_NS1K_6fusion15FusionCallbacksIS1O_NS1R_17LinearCombinationISG_fSG_fLNS_15FloatRoundStyleE2EEESF_S1Q_JEEENS4_5SM1004TMEM4LOAD26SM100_TMEM_LOAD_16dp32b32xES13_S1I_NS4_39AutoVectorizingCopyWithAssumedAlignmentILi128EEENS4_14SM90_TMA_STOREES1I_S22_S22_EEEvvEEEEvNT_6ParamsE,(.L_x_198 - _ZN7cutlass13device_kernelINS_4gemm6kernel13GemmUniversalIN4cute5tupleIJiiiiEEENS1_10collective13CollectiveMmaINS1_35MainloopSm100TmaUmmaWarpSpecializedILi27ELi2ELi4ENS5_IJNS4_1CILi1EEESB_SB_EEEEENS5_IJNSA_ILi64EEESE_SE_EEENS_12float_e4m3_tENS5_IJSB_llEEESG_NS5_IJlSB_lEEENS4_8TiledMMAINS4_8MMA_AtomIJNS4_10MMA_TraitsINS4_19SM100_MMA_F8F6F4_SSEJSG_SG_fSE_SE_NS4_17integral_constantINS4_4UMMA5MajorELSP_1EEENSN_ISP_LSP_0EEENSN_INSO_7ScaleInELSS_0EEEST_EEEEEENS4_6LayoutISC_NS5_IJNSA_ILi0EEESX_SX_EEEEENS5_IJNS4_10UnderscoreES10_S10_EEEEENS4_13SM90_TMA_LOADENS4_14ComposedLayoutINS4_7SwizzleILi2ELi4ELi3EEENS4_18smem_ptr_flag_bitsILi8EEENSW_INS5_IJSE_NSA_ILi8EEEEEENS5_IJSB_SE_EEEEEEEvNS4_8identityES13_NS14_IS16_S18_NSW_INS5_IJS19_SE_EEENS5_IJSE_SB_EEEEEEEvS1E_EENS_8epilogue10collective18CollectiveEpilogueINS1K_23Sm100TmaWarpSpecializedILi1ELi1ELi32ELb0ELb0EEEJSF_NS5_IJNSW_ISE_SB_EES1P_EEESG_SI_SG_SI_NS1K_6fusion15FusionCallbacksIS1O_NS1R_17LinearCombinationISG_fSG_fLNS_15FloatRoundStyleE2EEESF_S1Q_JEEENS4_5SM1004TMEM4LOAD26SM100_TMEM_LOAD_16dp32b32xES13_S1I_NS4_39AutoVectorizingCopyWithAssumedAlignmentILi128EEENS4_14SM90_TMA_STOREES1I_S22_S22_EEEvvEEEEvNT_6ParamsE)
        .other          _ZN7cutlass13device_kernelINS_4gemm6kernel13GemmUniversalIN4cute5tupleIJiiiiEEENS1_10collective13CollectiveMmaINS1_35MainloopSm100TmaUmmaWarpSpecializedILi27ELi2ELi4ENS5_IJNS4_1CILi1EEESB_SB_EEEEENS5_IJNSA_ILi64EEESE_SE_EEENS_12float_e4m3_tENS5_IJSB_llEEESG_NS5_IJlSB_lEEENS4_8TiledMMAINS4_8MMA_AtomIJNS4_10MMA_TraitsINS4_19SM100_MMA_F8F6F4_SSEJSG_SG_fSE_SE_NS4_17integral_constantINS4_4UMMA5MajorELSP_1EEENSN_ISP_LSP_0EEENSN_INSO_7ScaleInELSS_0EEEST_EEEEEENS4_6LayoutISC_NS5_IJNSA_ILi0EEESX_SX_EEEEENS5_IJNS4_10UnderscoreES10_S10_EEEEENS4_13SM90_TMA_LOADENS4_14ComposedLayoutINS4_7SwizzleILi2ELi4ELi3EEENS4_18smem_ptr_flag_bitsILi8EEENSW_INS5_IJSE_NSA_ILi8EEEEEENS5_IJSB_SE_EEEEEEEvNS4_8identityES13_NS14_IS16_S18_NSW_INS5_IJS19_SE_EEENS5_IJSE_SB_EEEEEEEvS1E_EENS_8epilogue10collective18CollectiveEpilogueINS1K_23Sm100TmaWarpSpecializedILi1ELi1ELi32ELb0ELb0EEEJSF_NS5_IJNSW_ISE_SB_EES1P_EEESG_SI_SG_SI_NS1K_6fusion15FusionCallbacksIS1O_NS1R_17LinearCombinationISG_fSG_fLNS_15FloatRoundStyleE2EEESF_S1Q_JEEENS4_5SM1004TMEM4LOAD26SM100_TMEM_LOAD_16dp32b32xES13_S1I_NS4_39AutoVectorizingCopyWithAssumedAlignmentILi128EEENS4_14SM90_TMA_STOREES1I_S22_S22_EEEvvEEEEvNT_6ParamsE,@"STO_CUDA_ENTRY STV_DEFAULT"
_ZN7cutlass13device_kernelINS_4gemm6kernel13GemmUniversalIN4cute5tupleIJiiiiEEENS1_10collective13CollectiveMmaINS1_35MainloopSm100TmaUmmaWarpSpecializedILi27ELi2ELi4ENS5_IJNS4_1CILi1EEESB_SB_EEEEENS5_IJNSA_ILi64EEESE_SE_EEENS_12float_e4m3_tENS5_IJSB_llEEESG_NS5_IJlSB_lEEENS4_8TiledMMAINS4_8MMA_AtomIJNS4_10MMA_TraitsINS4_19SM100_MMA_F8F6F4_SSEJSG_SG_fSE_SE_NS4_17integral_constantINS4_4UMMA5MajorELSP_1EEENSN_ISP_LSP_0EEENSN_INSO_7ScaleInELSS_0EEEST_EEEEEENS4_6LayoutISC_NS5_IJNSA_ILi0EEESX_SX_EEEEENS5_IJNS4_10UnderscoreES10_S10_EEEEENS4_13SM90_TMA_LOADENS4_14ComposedLayoutINS4_7SwizzleILi2ELi4ELi3EEENS4_18smem_ptr_flag_bitsILi8EEENSW_INS5_IJSE_NSA_ILi8EEEEEENS5_IJSB_SE_EEEEEEEvNS4_8identityES13_NS14_IS16_S18_NSW_INS5_IJS19_SE_EEENS5_IJSE_SB_EEEEEEEvS1E_EENS_8epilogue10collective18CollectiveEpilogueINS1K_23Sm100TmaWarpSpecializedILi1ELi1ELi32ELb0ELb0EEEJSF_NS5_IJNSW_ISE_SB_EES1P_EEESG_SI_SG_SI_NS1K_6fusion15FusionCallbacksIS1O_NS1R_17LinearCombinationISG_fSG_fLNS_15FloatRoundStyleE2EEESF_S1Q_JEEENS4_5SM1004TMEM4LOAD26SM100_TMEM_LOAD_16dp32b32xES13_S1I_NS4_39AutoVectorizingCopyWithAssumedAlignmentILi128EEENS4_14SM90_TMA_STOREES1I_S22_S22_EEEvvEEEEvNT_6ParamsE:
[----:B------:R-:W1:Y:S01]  /*0000*/  LDC R1, c[0x0][0x37c] ;  /* 0x0000df00ff017b82 */ /* 0x000e620000000800 */
[----:B------:R-:W2:Y:S01]  /*0010*/  S2R R101, SR_TID.X ;  /* 0x0000000000657919 */ /* 0x000ea20000002100 */
[----:B------:R-:W3:Y:S01]  /*0020*/  LDCU.64 UR4, c[0x0][0x890] ;  /* 0x00011200ff0477ac */ /* 0x000ee20008000a00 */
[----:B------:R-:W-:Y:S02]  /*0030*/  PRMT R96, RZ, 0x7610, R96 ;  /* 0x00007610ff607816 */ /* 0x000fe40000000060 */
[----:B------:R-:W-:Y:S01]  /*0040*/  ELECT P5, URZ, PT ;  /* 0x0000000000ff782f */ /* 0x000fe200038a0000 */
[----:B------:R-:W4:Y:S01]  /*0050*/  LDCU.64 UR40, c[0x0][0x358] ;  /* 0x00006b00ff2877ac */ /* 0x000f220008000a00 */
[----:B---3--:R-:W-:-:S04]  /*0060*/  UISETP.NE.U32.AND UP0, UPT, UR4, URZ, UPT ;  /* 0x000000ff0400728c */ /* 0x008fc8000bf05070 */
[----:B------:R-:W-:Y:S01]  /*0070*/  UISETP.NE.AND.EX UP0, UPT, UR5, URZ, UPT, UP0 ;  /* 0x000000ff0500728c */ /* 0x000fe2000bf05300 */
[----:B--2---:R-:W-:-:S05]  /*0080*/  SHF.R.U32.HI R104, RZ, 0x5, R101 ;  /* 0x00000005ff687819 */ /* 0x004fca0000011665 */
[----:B------:R-:W2:Y:S02]  /*0090*/  SHFL.IDX PT, R0, R104, RZ, 0x1f ;  /* 0x00001fff68007589 */ /* 0x000ea400000e0000 */
[----:B--2---:R-:W-:Y:S01]  /*00a0*/  R2UR UR8, R0 ;  /* 0x00000000000872ca */ /* 0x004fe200000e0000 */
[----:B-1--4-:R-:W-:-:S14]  /*00b0*/  BRA.U UP0, `(.L_x_0) ;  /* 0x00000001002c7547 */ /* 0x012fdc000b800000 */
[----:B------:R-:W1:Y:S02]  /*00c0*/  LDCU.64 UR6, c[0x0][0x888] ;  /* 0x00011100ff0677ac */ /* 0x000e640008000a00 */
[----:B-1----:R-:W-:-:S04]  /*00d0*/  UISETP.NE.U32.AND UP0, UPT, UR6, URZ, UPT ;  /* 0x000000ff0600728c */ /* 0x002fc8000bf05070 */
[----:B------:R-:W-:-:S09]  /*00e0*/  UISETP.NE.AND.EX UP0, UPT, UR7, URZ, UPT, UP0 ;  /* 0x000000ff0700728c */ /* 0x000fd2000bf05300 */
[----:B------:R-:W-:Y:S05]  /*00f0*/  BRA.U !UP0, `(.L_x_1) ;  /* 0x0000000108107547 */ /* 0x000fea000b800000 */
[----:B------:R-:W1:Y:S02]  /*0100*/  LDC.64 R2, c[0x0][0x888] ;  /* 0x00022200ff027b82 */ /* 0x000e640000000a00 */
[----:B-1----:R1:W5:Y:S01]  /*0110*/  LDG.E R49, desc[UR40][R2.64] ;  /* 0x0000002802317981 */ /* 0x002362000c1e1900 */
[----:B------:R-:W-:Y:S01]  /*0120*/  HFMA2 R96, -RZ, RZ, 0, 5.9604644775390625e-08 ;  /* 0x00000001ff607431 */ /* 0x000fe200000001ff */
[----:B------:R-:W-:Y:S05]  /*0130*/  BRA `(.L_x_0) ;  /* 0x00000000000c7947 */ /* 0x000fea0003800000 */
.L_x_1:
[----:B------:R-:W1:Y:S01]  /*0140*/  LDCU UR6, c[0x0][0x880] ;  /* 0x00011000ff0677ac */ /* 0x000e620008000800 */
[----:B------:R-:W-:Y:S01]  /*0150*/  HFMA2 R96, -RZ, RZ, 0, 5.9604644775390625e-08 ;  /* 0x00000001ff607431 */ /* 0x000fe200000001ff */
[----:B-1----:R-:W-:-:S07]  /*0160*/  MOV R49, UR6 ;  /* 0x0000000600317c02 */ /* 0x002fce0008000f00 */
.L_x_0:
[----:B------:R-:W2:Y:S02]  /*0170*/  LDCU.64 UR6, c[0x0][0x8b0] ;  /* 0x00011600ff0677ac */ /* 0x000ea40008000a00 */
[----:B--2---:R-:W-:-:S04]  /*0180*/  UISETP.NE.U32.AND UP0, UPT, UR6, URZ, UPT ;  /* 0x000000ff0600728c */ /* 0x004fc8000bf05070 */
[----:B------:R-:W-:-:S09]  /*0190*/  UISETP.NE.AND.EX UP0, UPT, UR7, URZ, UPT, UP0 ;  /* 0x000000ff0700728c */ /* 0x000fd2000bf05300 */
[----:B------:R-:W-:Y:S05]  /*01a0*/  BRA.U UP0, `(.L_x_2) ;  /* 0x0000000100247547 */ /* 0x000fea000b800000 */
[----:B------:R-:W2:Y:S02]  /*01b0*/  LDCU.64 UR6, c[0x0][0x8a8] ;  /* 0x00011500ff0677ac */ /* 0x000ea40008000a00 */
[----:B--2---:R-:W-:-:S04]  /*01c0*/  UISETP.NE.U32.AND UP0, UPT, UR6, URZ, UPT ;  /* 0x000000ff0600728c */ /* 0x004fc8000bf05070 */
[----:B------:R-:W-:-:S09]  /*01d0*/  UISETP.NE.AND.EX UP0, UPT, UR7, URZ, UPT, UP0 ;  /* 0x000000ff0700728c */ /* 0x000fd2000bf05300 */
[----:B------:R-:W-:Y:S05]  /*01e0*/  BRA.U !UP0, `(.L_x_3) ;  /* 0x00000001080c7547 */ /* 0x000fea000b800000 */
[----:B-1----:R-:W1:Y:S02]  /*01f0*/  LDC.64 R2, c[0x0][0x8a8] ;  /* 0x00022a00ff027b82 */ /* 0x002e640000000a00 */
[----:B-1----:R2:W5:Y:S01]  /*0200*/  LDG.E R47, desc[UR40][R2.64] ;  /* 0x00000028022f7981 */ /* 0x002562000c1e1900 */
[----:B------:R-:W-:Y:S05]  /*0210*/  BRA `(.L_x_2) ;  /* 0x0000000000087947 */ /* 0x000fea0003800000 */
.L_x_3:
[----:B------:R-:W2:Y:S02]  /*0220*/  LDCU UR6, c[0x0][0x8a0] ;  /* 0x00011400ff0677ac */ /* 0x000ea40008000800 */
[----:B--2---:R-:W-:Y:S02]  /*0230*/  MOV R47, UR6 ;  /* 0x00000006002f7c02 */ /* 0x004fe40008000f00 */
.L_x_2:
[----:B------:R-:W-:Y:S01]  /*0240*/  IMAD.U32 R0, RZ, RZ, UR8 ;  /* 0x00000008ff007e24 */ /* 0x000fe2000f8e00ff */
[----:B------:R-:W-:Y:S04]  /*0250*/  BSSY.RECONVERGENT B0, `(.L_x_4) ;  /* 0x000000c000007945 */ /* 0x000fe80003800200 */
[C---:B------:R-:W-:Y:S02]  /*0260*/  ISETP.NE.OR P1, PT, R0.reuse, 0x1, !P5 ;  /* 0x000000010000780c */ /* 0x040fe40006f25670 */
[----:B------:R-:W-:-:S11]  /*0270*/  ISETP.NE.OR P0, PT, R0, 0x3, !P5 ;  /* 0x000000030000780c */ /* 0x000fd60006f05670 */
[----:B------:R-:W-:Y:S05]  /*0280*/  @P1 BRA `(.L_x_5) ;  /* 0x0000000000201947 */ /* 0x000fea0003800000 */
[----:B------:R-:W3:Y:S02]  /*0290*/  LDCU.64 UR6, c[0x0][0x348] ;  /* 0x00006900ff0677ac */ /* 0x000ee40008000a00 */
[----:B---3--:R-:W-:Y:S02]  /*02a0*/  UIADD3 UR10, UP1, UPT, UR6, 0x80, URZ ;  /* 0x00000080060a7890 */ /* 0x008fe4000ff3e0ff */
[----:B------:R-:W-:Y:S02]  /*02b0*/  UIADD3 UR6, UP0, UPT, UR6, 0x180, URZ ;  /* 0x0000018006067890 */ /* 0x000fe4000ff1e0ff */
[----:B------:R-:W-:Y:S02]  /*02c0*/  UIADD3.X UR11, UPT, UPT, URZ, UR7, URZ, UP1, !UPT ;  /* 0x00000007ff0b7290 */ /* 0x000fe40008ffe4ff */
[----:B------:R-:W-:-:S07]  /*02d0*/  UIADD3.X UR7, UPT, UPT, URZ, UR7, URZ, UP0, !UPT ;  /* 0x00000007ff077290 */ /* 0x000fce00087fe4ff */
[----:B------:R3:W-:Y:S02]  /*02e0*/  UTMACCTL.PF [UR10] ;  /* 0x000000000a0079b9 */ /* 0x0007e40008040000 */
[----:B------:R3:W-:Y:S02]  /*02f0*/  UTMACCTL.PF [UR6] ;  /* 0x00000000060079b9 */ /* 0x0007e40008040000 */
[----:B---3--:R-:W-:Y:S01]  /*0300*/  NOP ;  /* 0x0000000000007918 */ /* 0x008fe20000000000 */
.L_x_5:
[----:B------:R-:W-:Y:S05]  /*0310*/  BSYNC.RECONVERGENT B0 ;  /* 0x0000000000007941 */ /* 0x000fea0003800200 */
.L_x_4:
[----:B------:R-:W-:Y:S04]  /*0320*/  BSSY.RECONVERGENT B0, `(.L_x_6) ;  /* 0x000000a000007945 */ /* 0x000fe80003800200 */
        /* <DEDUP_REMOVED lines=9> */
.L_x_7:
[----:B------:R-:W-:Y:S05]  /*03c0*/  BSYNC.RECONVERGENT B0 ;  /* 0x0000000000007941 */ /* 0x000fea0003800200 */
.L_x_6:
[----:B------:R-:W3:Y:S01]  /*03d0*/  LDCU.64 UR6, c[0x0][0x888] ;  /* 0x00011100ff0677ac */ /* 0x000ee20008000a00 */
[----:B------:R-:W-:Y:S02]  /*03e0*/  UISETP.EQ.U32.AND UP1, UPT, UR4, URZ, UPT ;  /* 0x000000ff0400728c */ /* 0x000fe4000bf22070 */
[----:B------:R-:W-:Y:S02]  /*03f0*/  UPLOP3.LUT UP2, UPT, UPT, UPT, UPT, 0x80, 0x8 ;  /* 0x000000000008789c */ /* 0x000fe40003f4f070 */
[----:B---3--:R-:W-:-:S04]  /*0400*/  UISETP.NE.U32.AND UP0, UPT, UR6, URZ, UPT ;  /* 0x000000ff0600728c */ /* 0x008fc8000bf05070 */
[----:B------:R-:W-:-:S04]  /*0410*/  UISETP.NE.AND.EX UP0, UPT, UR7, URZ, UPT, UP0 ;  /* 0x000000ff0700728c */ /* 0x000fc8000bf05300 */
[----:B------:R-:W-:-:S04]  /*0420*/  UISETP.EQ.OR.EX UP3, UPT, UR5, URZ, !UP0, UP1 ;  /* 0x000000ff0500728c */ /* 0x000fc8000c762710 */
[----:B------:R-:W-:-:S05]  /*0430*/  UP2UR UR44, UPR, URZ, 0x8 ;  /* 0x00000008ff2c7883 */ /* 0x000fca0008000000 */
[----:B------:R-:W-:Y:S07]  /*0440*/  BRA.U !UP3, `(.L_x_8) ;  /* 0x000000010b207547 */ /* 0x000fee000b800000 */
[----:B------:R-:W-:Y:S01]  /*0450*/  UISETP.NE.U32.AND UP2, UPT, UR4, URZ, UPT ;  /* 0x000000ff0400728c */ /* 0x000fe2000bf45070 */
[----:B-----5:R-:W-:Y:S01]  /*0460*/  FSETP.NEU.AND P0, PT, R49, RZ, PT ;  /* 0x000000ff3100720b */ /* 0x020fe20003f0d000 */
[----:B------:R-:W-:Y:S02]  /*0470*/  USEL UR4, URZ, 0xffffffff, UP0 ;  /* 0xffffffffff047887 */ /* 0x000fe40008000000 */
[----:B------:R-:W-:-:S10]  /*0480*/  UISETP.NE.AND.EX UP2, UPT, UR5, URZ, UPT, UP2 ;  /* 0x000000ff0500728c */ /* 0x000fd4000bf45320 */
[----:B------:R-:W-:Y:S01]  /*0490*/  VOTEU.ANY UP1, P0 ;  /* 0x0000000000ff7886 */ /* 0x000fe20000020100 */
[----:B------:R-:W-:-:S04]  /*04a0*/  @!UP2 USEL UR4, URZ, 0xffffffff, UP1 ;  /* 0xffffffffff04a887 */ /* 0x000fc80008800000 */
[----:B------:R-:W-:-:S04]  /*04b0*/  ULOP3.LUT UR4, UR4, 0x1, URZ, 0xc0, !UPT ;  /* 0x0000000104047892 */ /* 0x000fc8000f8ec0ff */
[----:B------:R-:W-:-:S11]  /*04c0*/  UISETP.NE.U32.AND UP2, UPT, UR4, 0x1, UPT ;  /* 0x000000010400788c */ /* 0x000fd6000bf45070 */
.L_x_8:
[----:B-12---:R-:W1:Y:S01]  /*04d0*/  SHFL.IDX PT, R2, R104, RZ, 0x1f ;  /* 0x00001fff68027589 */ /* 0x006e6200000e0000 */
[----:B------:R-:W-:-:S04]  /*04e0*/  UISETP.NE.AND UP1, UPT, UR8, 0x2, UPT ;  /* 0x000000020800788c */ /* 0x000fc8000bf25270 */
[----:B------:R-:W-:Y:S01]  /*04f0*/  USEL UR13, URZ, 0x1, UP1 ;  /* 0x00000001ff0d7887 */ /* 0x000fe20008800000 */
[----:B-1----:R-:W-:-:S13]  /*0500*/  ISETP.NE.AND P0, PT, R2, RZ, PT ;  /* 0x000000ff0200720c */ /* 0x002fda0003f05270 */
[----:B------:R-:W-:Y:S05]  /*0510*/  @P0 BRA `(.L_x_9) ;  /* 0x00000004000c0947 */ /* 0x000fea0003800000 */
[----:B------:R-:W-:Y:S01]  /*0520*/  ELECT P0, URZ, PT ;  /* 0x0000000000ff782f */ /* 0x000fe20003800000 */
[----:B------:R-:W-:-:S12]  /*0530*/  BSSY.RECONVERGENT B0, `(.L_x_9) ;  /* 0x0000041000007945 */ /* 0x000fd80003800200 */
[----:B------:R-:W-:Y:S05]  /*0540*/  @!P0 BRA `(.L_x_10) ;  /* 0x0000000000fc8947 */ /* 0x000fea0003800000 */
[----:B------:R-:W1:Y:S01]  /*0550*/  S2UR UR5, SR_CgaCtaId ;  /* 0x00000000000579c3 */ /* 0x000e620000008800 */
[----:B------:R-:W-:Y:S01]  /*0560*/  UMOV UR6, 0x400 ;  /* 0x0000040000067882 */ /* 0x000fe20000000000 */
[----:B------:R-:W-:Y:S01]  /*0570*/  UMOV UR4, 0x1 ;  /* 0x0000000100047882 */ /* 0x000fe20000000000 */
[----:B-1----:R-:W-:Y:S02]  /*0580*/  ULEA UR5, UR5, UR6, 0x18 ;  /* 0x0000000605057291 */ /* 0x002fe4000f8ec0ff */
[----:B------:R-:W-:-:S04]  /*0590*/  UIADD3 UR6, UPT, UPT, -UR4, 0x100000, URZ ;  /* 0x0010000004067890 */ /* 0x000fc8000fffe1ff */
[----:B------:R-:W-:Y:S02]  /*05a0*/  USHF.L.U32 UR7, UR6, 0xb, URZ ;  /* 0x0000000b06077899 */ /* 0x000fe400080006ff */
[----:B------:R-:W-:Y:S01]  /*05b0*/  USHF.L.U32 UR6, UR6, 0x1, URZ ;  /* 0x0000000106067899 */ /* 0x000fe200080006ff */
[----:B------:R-:W1:Y:S11]  /*05c0*/  FENCE.VIEW.ASYNC.S ;  /* 0x00000000000073c6 */ /* 0x000e760000000000 */
[----:B-1----:R1:W2:Y:S01]  /*05d0*/  SYNCS.EXCH.64 URZ, [UR5], UR6 ;  /* 0x0000000605ff75b2 */ /* 0x0022a20008000100 */
[----:B------:R1:W3:Y:S01]  /*05e0*/  SYNCS.EXCH.64 URZ, [UR5+0xd8], UR6 ;  /* 0x0000d80605ff75b2 */ /* 0x0002e20008000100 */
[----:B------:R1:W4:Y:S01]  /*05f0*/  SYNCS.EXCH.64 URZ, [UR5+0x8], UR6 ;  /* 0x0000080605ff75b2 */ /* 0x0003220008000100 */
[----:B------:R1:W1:Y:S01]  /*0600*/  SYNCS.EXCH.64 URZ, [UR5+0xe0], UR6 ;  /* 0x0000e00605ff75b2 */ /* 0x0002620008000100 */
        /* <DEDUP_REMOVED lines=50> */
[----:B--234-:R-:W-:Y:S01]  /*0930*/  NOP ;  /* 0x0000000000007918 */ /* 0x01cfe20000000000 */
.L_x_10:
[----:B-1----:R-:W-:Y:S05]  /*0940*/  BSYNC.RECONVERGENT B0 ;  /* 0x0000000000007941 */ /* 0x002fea0003800200 */
.L_x_9:
[----:B------:R-:W1:Y:S01]  /*0950*/  SHFL.IDX PT, R2, R104, RZ, 0x1f ;  /* 0x00001fff68027589 */ /* 0x000e6200000e0000 */
[----:B------:R-:W-:Y:S01]  /*0960*/  NOP ;  /* 0x0000000000007918 */ /* 0x000fe20000000000 */
[----:B-1----:R-:W-:-:S13]  /*0970*/  ISETP.NE.AND P0, PT, R2, 0x1, PT ;  /* 0x000000010200780c */ /* 0x002fda0003f05270 */
[----:B------:R-:W-:Y:S05]  /*0980*/  @P0 BRA `(.L_x_11) ;  /* 0x0000000000400947 */ /* 0x000fea0003800000 */
[----:B------:R-:W1:Y:S01]  /*0990*/  S2UR UR6, SR_CgaCtaId ;  /* 0x00000000000679c3 */ /* 0x000e620000008800 */
[----:B------:R-:W-:Y:S01]  /*09a0*/  UMOV UR7, 0x400 ;  /* 0x0000040000077882 */ /* 0x000fe20000000000 */
[----:B------:R-:W-:Y:S01]  /*09b0*/  UMOV UR5, 0x20 ;  /* 0x0000002000057882 */ /* 0x000fe20000000000 */
[----:B------:R-:W-:Y:S01]  /*09c0*/  UMOV UR4, 0x80 ;  /* 0x0000008000047882 */ /* 0x000fe20000000000 */
[----:B------:R-:W-:-:S04]  /*09d0*/  UIADD3 UR10, UPT, UPT, -UR5, 0x100000, URZ ;  /* 0x00100000050a7890 */ /* 0x000fc8000fffe1ff */
[----:B------:R-:W-:Y:S02]  /*09e0*/  USHF.L.U32 UR11, UR10, 0xb, URZ ;  /* 0x0000000b0a0b7899 */ /* 0x000fe400080006ff */
[----:B------:R-:W-:Y:S02]  /*09f0*/  USHF.L.U32 UR10, UR10, 0x1, URZ ;  /* 0x000000010a0a7899 */ /* 0x000fe400080006ff */
[----:B------:R-:W-:-:S04]  /*0a00*/  UIADD3 UR4, UPT, UPT, -UR4, 0x100000, URZ ;  /* 0x0010000004047890 */ /* 0x000fc8000fffe1ff */
[----:B------:R-:W-:Y:S02]  /*0a10*/  USHF.L.U32 UR5, UR4, 0xb, URZ ;  /* 0x0000000b04057899 */ /* 0x000fe400080006ff */
[----:B------:R-:W-:Y:S01]  /*0a20*/  USHF.L.U32 UR4, UR4, 0x1, URZ ;  /* 0x0000000104047899 */ /* 0x000fe200080006ff */
[----:B------:R-:W-:Y:S01]  /*0a30*/  ELECT P0, URZ, PT ;  /* 0x0000000000ff782f */ /* 0x000fe20003800000 */
[----:B-1----:R-:W-:Y:S01]  /*0a40*/  ULEA UR6, UR6, UR7, 0x18 ;  /* 0x0000000706067291 */ /* 0x002fe2000f8ec0ff */
[----:B------:R-:W1:Y:S11]  /*0a50*/  FENCE.VIEW.ASYNC.S ;  /* 0x00000000000073c6 */ /* 0x000e760000000000 */
[----:B-1----:R1:W2:Y:S01]  /*0a60*/  SYNCS.EXCH.64 URZ, [UR6+0x1b0], UR10 ;  /* 0x0001b00a06ff75b2 */ /* 0x0022a20008000100 */
[----:B------:R1:W3:Y:S01]  /*0a70*/  SYNCS.EXCH.64 URZ, [UR6+0x1b8], UR4 ;  /* 0x0001b80406ff75b2 */ /* 0x0002e20008000100 */
[----:B------:R-:W-:Y:S01]  /*0a80*/  NOP ;  /* 0x0000000000007918 */ /* 0x000fe20000000000 */
.L_x_11:
[----:B------:R-:W4:Y:S01]  /*0a90*/  SHFL.IDX PT, R2, R104, RZ, 0x1f ;  /* 0x00001fff68027589 */ /* 0x000f2200000e0000 */
[----:B------:R-:W-:Y:S01]  /*0aa0*/  NOP ;  /* 0x0000000000007918 */ /* 0x000fe20000000000 */
[----:B----4-:R-:W-:-:S13]  /*0ab0*/  ISETP.NE.AND P0, PT, R2, 0x3, PT ;  /* 0x000000030200780c */ /* 0x010fda0003f05270 */
[----:B------:R-:W-:Y:S05]  /*0ac0*/  @P0 BRA `(.L_x_12) ;  /* 0x0000000000300947 */ /* 0x000fea0003800000 */
[----:B-1----:R-:W1:Y:S01]  /*0ad0*/  S2UR UR5, SR_CgaCtaId ;  /* 0x00000000000579c3 */ /* 0x002e620000008800 */
[----:B------:R-:W-:Y:S01]  /*0ae0*/  UMOV UR6, 0x400 ;  /* 0x0000040000067882 */ /* 0x000fe20000000000 */
[----:B------:R-:W-:Y:S01]  /*0af0*/  UMOV UR4, 0x20 ;  /* 0x0000002000047882 */ /* 0x000fe20000000000 */
[----:B------:R-:W-:Y:S01]  /*0b00*/  ELECT P0, URZ, PT ;  /* 0x0000000000ff782f */ /* 0x000fe20003800000 */
[----:B-1----:R-:W-:Y:S02]  /*0b10*/  ULEA UR5, UR5, UR6, 0x18 ;  /* 0x0000000605057291 */ /* 0x002fe4000f8ec0ff */
[----:B------:R-:W-:-:S04]  /*0b20*/  UIADD3 UR6, UPT, UPT, -UR4, 0x100000, URZ ;  /* 0x0010000004067890 */ /* 0x000fc8000fffe1ff */
[----:B------:R-:W-:Y:S02]  /*0b30*/  USHF.L.U32 UR7, UR6, 0xb, URZ ;  /* 0x0000000b06077899 */ /* 0x000fe400080006ff */
[----:B------:R-:W-:Y:S01]  /*0b40*/  USHF.L.U32 UR6, UR6, 0x1, URZ ;  /* 0x0000000106067899 */ /* 0x000fe200080006ff */
[----:B------:R-:W1:Y:S11]  /*0b50*/  FENCE.VIEW.ASYNC.S ;  /* 0x00000000000073c6 */ /* 0x000e760000000000 */
[----:B-1----:R4:W1:Y:S01]  /*0b60*/  SYNCS.EXCH.64 URZ, [UR5+0x1c0], UR6 ;  /* 0x0001c00605ff75b2 */ /* 0x0028620008000100 */
[----:B------:R4:W1:Y:S02]  /*0b70*/  SYNCS.EXCH.64 URZ, [UR5+0x1c8], UR6 ;  /* 0x0001c80605ff75b2 */ /* 0x0008640008000100 */
[----:B----4-:R-:W-:Y:S01]  /*0b80*/  NOP ;  /* 0x0000000000007918 */ /* 0x010fe20000000000 */
.L_x_12:
[----:B------:R-:W4:Y:S01]  /*0b90*/  SHFL.IDX PT, R2, R104, RZ, 0x1f ;  /* 0x00001fff68027589 */ /* 0x000f2200000e0000 */
[----:B------:R-:W-:Y:S01]  /*0ba0*/  NOP ;  /* 0x0000000000007918 */ /* 0x000fe20000000000 */
[----:B----4-:R-:W-:-:S13]  /*0bb0*/  ISETP.NE.AND P0, PT, R2, 0x4, PT ;  /* 0x000000040200780c */ /* 0x010fda0003f05270 */
[----:B------:R-:W-:Y:S05]  /*0bc0*/  @P0 BRA `(.L_x_13) ;  /* 0x00000000004c0947 */ /* 0x000fea0003800000 */
[----:B-1----:R-:W1:Y:S01]  /*0bd0*/  S2UR UR5, SR_CgaCtaId ;  /* 0x00000000000579c3 */ /* 0x002e620000008800 */
[----:B------:R-:W-:Y:S01]  /*0be0*/  UMOV UR7, 0x100 ;  /* 0x0000010000077882 */ /* 0x000fe20000000000 */
[----:B------:R-:W-:Y:S01]  /*0bf0*/  UMOV UR6, 0x400 ;  /* 0x0000040000067882 */ /* 0x000fe20000000000 */
[----:B------:R-:W-:Y:S01]  /*0c00*/  USEL UR7, UR7, 0xe0, UP2 ;  /* 0x000000e007077887 */ /* 0x000fe20009000000 */
[----:B------:R-:W-:Y:S01]  /*0c10*/  UMOV UR4, 0x1 ;  /* 0x0000000100047882 */ /* 0x000fe20000000000 */
[----:B------:R-:W-:Y:S01]  /*0c20*/  ELECT P0, URZ, PT ;  /* 0x0000000000ff782f */ /* 0x000fe20003800000 */
[----:B------:R-:W-:-:S04]  /*0c30*/  UIADD3 UR10, UPT, UPT, -UR4, 0x100000, URZ ;  /* 0x00100000040a7890 */ /* 0x000fc8000fffe1ff */
[----:B------:R-:W-:Y:S02]  /*0c40*/  USHF.L.U32 UR11, UR10, 0xb, URZ ;  /* 0x0000000b0a0b7899 */ /* 0x000fe400080006ff */
[----:B------:R-:W-:Y:S02]  /*0c50*/  USHF.L.U32 UR10, UR10, 0x1, URZ ;  /* 0x000000010a0a7899 */ /* 0x000fe400080006ff */
[----:B-1----:R-:W-:Y:S02]  /*0c60*/  ULEA UR5, UR5, UR6, 0x18 ;  /* 0x0000000605057291 */ /* 0x002fe4000f8ec0ff */
[----:B------:R-:W-:-:S04]  /*0c70*/  UIADD3 UR6, UPT, UPT, -UR7, 0x100000, URZ ;  /* 0x0010000007067890 */ /* 0x000fc8000fffe1ff */
[----:B------:R-:W-:Y:S02]  /*0c80*/  USHF.L.U32 UR7, UR6, 0xb, URZ ;  /* 0x0000000b06077899 */ /* 0x000fe400080006ff */
[----:B------:R-:W-:Y:S01]  /*0c90*/  USHF.L.U32 UR6, UR6, 0x1, URZ ;  /* 0x0000000106067899 */ /* 0x000fe200080006ff */
[----:B------:R-:W1:Y:S03]  /*0ca0*/  FENCE.VIEW.ASYNC.S ;  /* 0x00000000000073c6 */ /* 0x000e660000000000 */
[----:B-1----:R4:W1:Y:S08]  /*0cb0*/  SYNCS.EXCH.64 URZ, [UR5+0x1d0], UR10 ;  /* 0x0001d00a05ff75b2 */ /* 0x0028700008000100 */
[----:B------:R4:W1:Y:S01]  /*0cc0*/  SYNCS.EXCH.64 URZ, [UR5+0x1e0], UR6 ;  /* 0x0001e00605ff75b2 */ /* 0x0008620008000100 */
[----:B------:R4:W1:Y:S01]  /*0cd0*/  SYNCS.EXCH.64 URZ, [UR5+0x1d8], UR10 ;  /* 0x0001d80a05ff75b2 */ /* 0x0008620008000100 */
[----:B------:R4:W1:Y:S02]  /*0ce0*/  SYNCS.EXCH.64 URZ, [UR5+0x1e8], UR6 ;  /* 0x0001e80605ff75b2 */ /* 0x0008640008000100 */
[----:B----4-:R-:W-:Y:S01]  /*0cf0*/  NOP ;  /* 0x0000000000007918 */ /* 0x010fe20000000000 */
.L_x_13:
[----:B------:R-:W4:Y:S01]  /*0d00*/  SHFL.IDX PT, R2, R104, RZ, 0x1f ;  /* 0x00001fff68027589 */ /* 0x000f2200000e0000 */
[----:B------:R-:W-:Y:S01]  /*0d10*/  NOP ;  /* 0x0000000000007918 */ /* 0x000fe20000000000 */
[----:B----4-:R-:W-:-:S13]  /*0d20*/  ISETP.NE.AND P0, PT, R2, 0x5, PT ;  /* 0x000000050200780c */ /* 0x010fda0003f05270 */
[----:B------:R-:W-:Y:S05]  /*0d30*/  @P0 BRA `(.L_x_14) ;  /* 0x0000000000580947 */ /* 0x000fea0003800000 */
[----:B-1----:R-:W1:Y:S01]  /*0d40*/  S2UR UR6, SR_CgaCtaId ;  /* 0x00000000000679c3 */ /* 0x002e620000008800 */
        /* <DEDUP_REMOVED lines=12> */
[----:B-1----:R4:W1:Y:S01]  /*0e10*/  SYNCS.EXCH.64 URZ, [UR6+0x1f0], UR10 ;  /* 0x0001f00a06ff75b2 */ /* 0x0028620008000100 */
[----:B------:R4:W1:Y:S01]  /*0e20*/  SYNCS.EXCH.64 URZ, [UR6+0x210], UR4 ;  /* 0x0002100406ff75b2 */ /* 0x0008620008000100 */
[----:B------:R4:W1:Y:S01]  /*0e30*/  SYNCS.EXCH.64 URZ, [UR6+0x1f8], UR10 ;  /* 0x0001f80a06ff75b2 */ /* 0x0008620008000100 */
[----:B------:R4:W1:Y:S01]  /*0e40*/  SYNCS.EXCH.64 URZ, [UR6+0x218], UR4 ;  /* 0x0002180406ff75b2 */ /* 0x0008620008000100 */
[----:B------:R4:W1:Y:S01]  /*0e50*/  SYNCS.EXCH.64 URZ, [UR6+0x200], UR10 ;  /* 0x0002000a06ff75b2 */ /* 0x0008620008000100 */
[----:B------:R4:W1:Y:S01]  /*0e60*/  SYNCS.EXCH.64 URZ, [UR6+0x220], UR4 ;  /* 0x0002200406ff75b2 */ /* 0x0008620008000100 */
[----:B------:R4:W1:Y:S01]  /*0e70*/  SYNCS.EXCH.64 URZ, [UR6+0x208], UR10 ;  /* 0x0002080a06ff75b2 */ /* 0x0008620008000100 */
[----:B------:R4:W1:Y:S02]  /*0e80*/  SYNCS.EXCH.64 URZ, [UR6+0x228], UR4 ;  /* 0x0002280406ff75b2 */ /* 0x0008640008000100 */
[----:B----4-:R-:W-:Y:S01]  /*0e90*/  NOP ;  /* 0x0000000000007918 */ /* 0x010fe20000000000 */
.L_x_14:
        /* <DEDUP_REMOVED lines=14> */
[----:B------:R4:W1:Y:S01]  /*0f80*/  SYNCS.EXCH.64 URZ, [UR5+0x240], UR6 ;  /* 0x0002400605ff75b2 */ /* 0x0008620008000100 */
[----:B------:R4:W1:Y:S01]  /*0f90*/  SYNCS.EXCH.64 URZ, [UR5+0x238], UR6 ;  /* 0x0002380605ff75b2 */ /* 0x0008620008000100 */
[----:B------:R4:W1:Y:S02]  /*0fa0*/  SYNCS.EXCH.64 URZ, [UR5+0x248], UR6 ;  /* 0x0002480605ff75b2 */ /* 0x0008640008000100 */
[----:B----4-:R-:W-:Y:S01]  /*0fb0*/  NOP ;  /* 0x0000000000007918 */ /* 0x010fe20000000000 */
.L_x_15:
[----:B-1----:R-:W1:Y:S01]  /*0fc0*/  S2UR UR5, SR_CTAID.X ;  /* 0x00000000000579c3 */ /* 0x002e620000002500 */
[----:B------:R-:W-:-:S05]  /*0fd0*/  CS2R.32 R97, SR_CgaSize ;  /* 0x0000000000617805 */ /* 0x000fca0000008a00 */
[----:B------:R-:W-:-:S05]  /*0fe0*/  IMAD R97, R97, -0xa0, RZ ;  /* 0xffffff6061617824 */ /* 0x000fca00078e02ff */
[----:B------:R-:W-:-:S14]  /*0ff0*/  R2UR UR7, R97 ;  /* 0x00000000610772ca */ /* 0x000fdc00000e0000 */
[----:B------:R-:W4:Y:S01]  /*1000*/  LDCU UR7, c[0x0][UR7+0x2b0] ;  /* 0x00005600070777ac */ /* 0x000f220008000800 */
[----:B------:R-:W-:Y:S01]  /*1010*/  NOP ;  /* 0x0000000000007918 */ /* 0x000fe20000000000 */
[----:B------:R-:W-:-:S05]  /*1020*/  CS2R.32 R97, SR_CgaSize ;  /* 0x0000000000617805 */ /* 0x000fca0000008a00 */
[----:B------:R-:W-:-:S05]  /*1030*/  IMAD R97, R97, -0xa0, RZ ;  /* 0xffffff6061617824 */ /* 0x000fca00078e02ff */
[----:B------:R-:W-:-:S14]  /*1040*/  R2UR UR6, R97 ;  /* 0x00000000610672ca */ /* 0x000fdc00000e0000 */
[----:B------:R-:W2:Y:S01]  /*1050*/  LDCU UR6, c[0x0][UR6+0x2b4] ;  /* 0x00005680060677ac */ /* 0x000ea20008000800 */
[----:B------:R-:W3:Y:S08]  /*1060*/  S2UR UR4, SR_CTAID.Y ;  /* 0x00000000000479c3 */ /* 0x000ef00000002600 */
[----:B------:R-:W2:Y:S01]  /*1070*/  LDC R9, c[0x0][0xb24] ;  /* 0x0002c900ff097b82 */ /* 0x000ea20000000800 */
[----:B-1----:R-:W-:-:S02]  /*1080*/  I2FP.F32.U32 R5, UR5 ;  /* 0x0000000500057c45 */ /* 0x002fc40008201000 */
[----:B------:R-:W-:-:S05]  /*1090*/  CS2R.32 R3, SR_CgaSize ;  /* 0x0000000000037805 */ /* 0x000fca0000008a00 */
[----:B------:R-:W-:-:S06]  /*10a0*/  IMAD R3, R3, -0xa0, RZ ;  /* 0xffffff6003037824 */ /* 0x000fcc00078e02ff */
[----:B------:R-:W1:Y:S01]  /*10b0*/  LDC R3, c[0x0][R3+0x2a0] ;  /* 0x0000a80003037b82 */ /* 0x000e620000000800 */
[----:B------:R-:W-:Y:S01]  /*10c0*/  MOV R97, UR5 ;  /* 0x0000000500617c02 */ /* 0x000fe20008000f00 */
[----:B----4-:R-:W-:Y:S01]  /*10d0*/  FMUL R5, R5, UR7 ;  /* 0x0000000705057c20 */ /* 0x010fe20008400000 */
[----:B---3--:R-:W-:Y:S02]  /*10e0*/  I2FP.F32.U32 R4, UR4 ;  /* 0x0000000400047c45 */ /* 0x008fe40008201000 */
[----:B------:R-:W-:-:S05]  /*10f0*/  CS2R.32 R2, SR_CgaSize ;  /* 0x0000000000027805 */ /* 0x000fca0000008a00 */
[----:B------:R-:W-:-:S06]  /*1100*/  IMAD R2, R2, -0xa0, RZ ;  /* 0xffffff6002027824 */ /* 0x000fcc00078e02ff */
[----:B------:R-:W3:Y:S01]  /*1110*/  LDC R2, c[0x0][R2+0x2a4] ;  /* 0x0000a90002027b82 */ /* 0x000ee20000000800 */
[----:B------:R-:W4:Y:S01]  /*1120*/  F2I.U32.TRUNC.NTZ R90, R5 ;  /* 0x00000005005a7305 */ /* 0x000f22000020f000 */
[----:B------:R-:W-:Y:S01]  /*1130*/  MOV R91, UR4 ;  /* 0x00000004005b7c02 */ /* 0x000fe20008000f00 */
[----:B--2---:R-:W-:-:S05]  /*1140*/  FMUL R4, R4, UR6 ;  /* 0x0000000604047c20 */ /* 0x004fca0008400000 */
[----:B------:R-:W-:Y:S01]  /*1150*/  BAR.SYNC.DEFER_BLOCKING 0x0 ;  /* 0x0000000000007b1d */ /* 0x000fe20000010000 */
[----:B------:R-:W-:-:S05]  /*1160*/  ISETP.GE.AND P0, PT, R9, 0x1, PT ;  /* 0x000000010900780c */ /* 0x000fca0003f06270 */
[----:B------:R-:W2:Y:S02]  /*1170*/  F2I.U32.TRUNC.NTZ R79, R4 ;  /* 0x00000004004f7305 */ /* 0x000ea4000020f000 */
[----:B------:R-:W3:Y:S01]  /*1180*/  S2UR UR36, SR_CTAID.Z ;  /* 0x00000000002479c3 */ /* 0x000ee20000002700 */
[----:B----4-:R-:W-:-:S05]  /*1190*/  IADD3 R90, PT, PT, -R90, RZ, RZ ;  /* 0x000000ff5a5a7210 */ /* 0x010fca0007ffe1ff */
[----:B-1----:R-:W-:Y:S01]  /*11a0*/  IMAD R90, R3, R90, UR5 ;  /* 0x00000005035a7e24 */ /* 0x002fe2000f8e025a */
[----:B--2---:R-:W-:-:S05]  /*11b0*/  IADD3 R79, PT, PT, -R79, RZ, RZ ;  /* 0x000000ff4f4f7210 */ /* 0x004fca0007ffe1ff */
[----:B---3--:R-:W-:Y:S01]  /*11c0*/  IMAD R79, R2, R79, UR4 ;  /* 0x00000004024f7e24 */ /* 0x008fe2000f8e024f */
[----:B------:R-:W-:Y:S06]  /*11d0*/  @!P0 BRA `(.L_x_16) ;  /* 0x0000000000b88947 */ /* 0x000fec0003800000 */
[----:B------:R-:W1:Y:S01]  /*11e0*/  LDC.64 R4, c[0x0][0xb18] ;  /* 0x0002c600ff047b82 */ /* 0x000e620000000a00 */
[----:B------:R-:W-:-:S07]  /*11f0*/  ISETP.NE.AND P0, PT, R9, 0x1, PT ;  /* 0x000000010900780c */ /* 0x000fce0003f05270 */
[----:B------:R-:W2:Y:S08]  /*1200*/  LDC R10, c[0x0][0xb0c] ;  /* 0x0002c300ff0a7b82 */ /* 0x000eb00000000800 */
[----:B------:R-:W3:Y:S08]  /*1210*/  LDC R11, c[0x0][0x370] ;  /* 0x0000dc00ff0b7b82 */ /* 0x000ef00000000800 */
[----:B------:R-:W4:Y:S01]  /*1220*/  LDC R12, c[0x0][0x374] ;  /* 0x0000dd00ff0c7b82 */ /* 0x000f220000000800 */
[----:B-1----:R-:W-:-:S07]  /*1230*/  ISETP.NE.AND P1, PT, R4, 0x1, PT ;  /* 0x000000010400780c */ /* 0x002fce0003f25270 */
[----:B------:R-:W3:Y:S01]  /*1240*/  LDC.64 R6, c[0x0][0xb10] ;  /* 0x0002c400ff067b82 */ /* 0x000ee20000000a00 */
[----:B--2---:R-:W-:-:S07]  /*1250*/  ISETP.NE.AND P2, PT, R10, 0x1, PT ;  /* 0x000000010a00780c */ /* 0x004fce0003f45270 */
[----:B------:R-:W1:Y:S08]  /*1260*/  LDC R8, c[0x0][0xb20] ;  /* 0x0002c800ff087b82 */ /* 0x000e700000000800 */
[----:B------:R-:W2:Y:S01]  /*1270*/  LDC.64 R2, c[0x0][0xb28] ;  /* 0x0002ca00ff027b82 */ /* 0x000ea20000000a00 */
[----:B----4-:R-:W-:-:S04]  /*1280*/  IMAD.HI.U32 R13, R12, R5, RZ ;  /* 0x000000050c0d7227 */ /* 0x010fc800078e00ff */
[----:B------:R-:W-:-:S04]  /*1290*/  IMAD.HI.U32 R5, R91, R5, RZ ;  /* 0x000000055b057227 */ /* 0x000fc800078e00ff */
[----:B---3--:R-:W-:-:S04]  /*12a0*/  IMAD.HI.U32 R14, R11, R6, RZ ;  /* 0x000000060b0e7227 */ /* 0x008fc800078e00ff */
[----:B------:R-:W-:Y:S01]  /*12b0*/  IMAD.HI.U32 R16, R97, R6, RZ ;  /* 0x0000000661107227 */ /* 0x000fe200078e00ff */
[-C--:B------:R-:W-:Y:S02]  /*12c0*/  @P2 SHF.R.U32.HI R11, RZ, R7.reuse, R14 ;  /* 0x00000007ff0b2219 */ /* 0x080fe4000001160e */
[-C--:B-1----:R-:W-:Y:S02]  /*12d0*/  @P1 SHF.R.U32.HI R12, RZ, R8.reuse, R13 ;  /* 0x00000008ff0c1219 */ /* 0x082fe4000001160d */
[----:B------:R-:W-:Y:S02]  /*12e0*/  SHF.R.U32.HI R8, RZ, R8, R5 ;  /* 0x00000008ff087219 */ /* 0x000fe40000011605 */
[----:B------:R-:W-:Y:S02]  /*12f0*/  SHF.R.U32.HI R16, RZ, R7, R16 ;  /* 0x00000007ff107219 */ /* 0x000fe40000011610 */
[----:B------:R-:W-:Y:S01]  /*1300*/  SEL R5, R91, R8, !P1 ;  /* 0x000000085b057207 */ /* 0x000fe20004800000 */
[----:B--2---:R-:W-:Y:S01]  /*1310*/  IMAD.HI.U32 R14, R12, R2, RZ ;  /* 0x000000020c0e7227 */ /* 0x004fe200078e00ff */
[----:B------:R-:W-:-:S03]  /*1320*/  SEL R7, R97, R16, !P2 ;  /* 0x0000001061077207 */ /* 0x000fc60005000000 */
[----:B------:R-:W-:Y:S01]  /*1330*/  IMAD.HI.U32 R6, R11, R2, RZ ;  /* 0x000000020b067227 */ /* 0x000fe200078e00ff */
[----:B------:R-:W-:-:S04]  /*1340*/  @P0 SHF.R.U32.HI R12, RZ, R3, R14 ;  /* 0x00000003ff0c0219 */ /* 0x000fc8000001160e */
[----:B------:R-:W-:Y:S01]  /*1350*/  @P0 SHF.R.U32.HI R11, RZ, R3, R6 ;  /* 0x00000003ff0b0219 */ /* 0x000fe20000011606 */
[----:B------:R-:W-:-:S04]  /*1360*/  IMAD R12, R12, R9, RZ ;  /* 0x000000090c0c7224 */ /* 0x000fc800078e02ff */
[----:B------:R-:W-:Y:S01]  /*1370*/  IMAD R6, R11, R9, RZ ;  /* 0x000000090b067224 */ /* 0x000fe200078e02ff */
[----:B------:R-:W-:-:S04]  /*1380*/  ISETP.GE.AND P1, PT, R5, R12, PT ;  /* 0x0000000c0500720c */ /* 0x000fc80003f26270 */
[----:B------:R-:W-:Y:S01]  /*1390*/  ISETP.GE.OR P1, PT, R7, R6, P1 ;  /* 0x000000060700720c */ /* 0x000fe20000f26670 */
[----:B------:R-:W-:-:S05]  /*13a0*/  IMAD.HI.U32 R6, R5, R2, RZ ;  /* 0x0000000205067227 */ /* 0x000fca00078e00ff */
[----:B------:R-:W-:-:S04]  /*13b0*/  SHF.R.U32.HI R6, RZ, R3, R6 ;  /* 0x00000003ff067219 */ /* 0x000fc80000011606 */
[----:B------:R-:W-:-:S03]  /*13c0*/  SEL R6, R5, R6, !P0 ;  /* 0x0000000605067207 */ /* 0x000fc60004000000 */
[----:B------:R-:W-:Y:S01]  /*13d0*/  @!P1 IMAD.HI.U32 R8, R7, R2, RZ ;  /* 0x0000000207089227 */ /* 0x000fe200078e00ff */
[----:B------:R-:W-:-:S04]  /*13e0*/  IADD3 R2, PT, PT, -R6, RZ, RZ ;  /* 0x000000ff06027210 */ /* 0x000fc80007ffe1ff */
[----:B------:R-:W-:Y:S01]  /*13f0*/  @!P1 SHF.R.U32.HI R8, RZ, R3, R8 ;  /* 0x00000003ff089219 */ /* 0x000fe20000011608 */
[----:B------:R-:W-:-:S03]  /*1400*/  IMAD R2, R9, R2, R5 ;  /* 0x0000000209027224 */ /* 0x000fc600078e0205 */
[----:B------:R-:W-:Y:S02]  /*1410*/  @!P1 SEL R3, R7, R8, !P0 ;  /* 0x0000000807039207 */ /* 0x000fe40004000000 */
[----:B------:R-:W-:-:S03]  /*1420*/  IADD3 R8, PT, PT, -R5, RZ, RZ ;  /* 0x000000ff05087210 */ /* 0x000fc60007ffe1ff */
[--C-:B------:R-:W-:Y:S02]  /*1430*/  @!P1 IMAD.IADD R6, R6, 0x1, -R3.reuse ;  /* 0x0000000106069824 */ /* 0x100fe400078e0a03 */
[----:B------:R-:W-:Y:S01]  /*1440*/  @!P1 IMAD R3, R2, R11, R3 ;  /* 0x0000000b02039224 */ /* 0x000fe200078e0203 */
[----:B------:R-:W-:Y:S01]  /*1450*/  IADD3 R2, PT, PT, -R7, RZ, RZ ;  /* 0x000000ff07027210 */ /* 0x000fe20007ffe1ff */
[----:B------:R-:W-:Y:S02]  /*1460*/  @!P1 IMAD R5, R6, R9, R7 ;  /* 0x0000000906059224 */ /* 0x000fe400078e0207 */
[----:B------:R-:W-:Y:S02]  /*1470*/  IMAD R8, R4, R8, R91 ;  /* 0x0000000804087224 */ /* 0x000fe400078e025b */
[----:B------:R-:W-:Y:S02]  /*1480*/  @!P1 IMAD.MOV.U32 R7, RZ, RZ, R3 ;  /* 0x000000ffff079224 */ /* 0x000fe400078e0003 */
[----:B------:R-:W-:-:S02]  /*1490*/  IMAD R2, R10, R2, R97 ;  /* 0x000000020a027224 */ /* 0x000fc400078e0261 */
[----:B------:R-:W-:Y:S02]  /*14a0*/  IMAD R91, R5, R4, R8 ;  /* 0x00000004055b7224 */ /* 0x000fe400078e0208 */
[----:B------:R-:W-:Y:S02]  /*14b0*/  IMAD R97, R7, R10, R2 ;  /* 0x0000000a07617224 */ /* 0x000fe400078e0202 */
.L_x_16:
[----:B------:R-:W1:Y:S01]  /*14c0*/  LDCU UR4, c[0x0][0xb30] ;  /* 0x00016600ff0477ac */ /* 0x000e620008000800 */
[----:B------:R-:W2:Y:S08]  /*14d0*/  S2UR UR37, SR_CgaCtaId ;  /* 0x00000000002579c3 */ /* 0x000eb00000008800 */
[----:B------:R-:W3:Y:S01]  /*14e0*/  LDC R40, c[0x0][0xb24] ;  /* 0x0002c900ff287b82 */ /* 0x000ee20000000800 */
[----:B-1----:R-:W-:-:S09]  /*14f0*/  UISETP.NE.AND UP1, UPT, UR4, 0x1, UPT ;  /* 0x000000010400788c */ /* 0x002fd2000bf25270 */
[----:B--2---:R-:W-:Y:S05]  /*1500*/  BRA.U UP1, `(.L_x_17) ;  /* 0x0000000101407547 */ /* 0x004fea000b800000 */
[----:B------:R-:W1:Y:S08]  /*1510*/  LDC.64 R4, c[0x0][0xb10] ;  /* 0x0002c400ff047b82 */ /* 0x000e700000000a00 */
[----:B------:R-:W2:Y:S08]  /*1520*/  LDC.64 R2, c[0x0][0xb18] ;  /* 0x0002c600ff027b82 */ /* 0x000eb00000000a00 */
[----:B------:R-:W4:Y:S08]  /*1530*/  LDC R6, c[0x0][0xb20] ;  /* 0x0002c800ff067b82 */ /* 0x000f300000000800 */
[----:B------:R-:W3:Y:S01]  /*1540*/  LDC R8, c[0x0][0xb0c] ;  /* 0x0002c300ff087b82 */ /* 0x000ee20000000800 */
[----:B-1----:R-:W-:-:S05]  /*1550*/  IMAD.HI.U32 R4, R97, R4, RZ ;  /* 0x0000000461047227 */ /* 0x002fca00078e00ff */
[----:B------:R-:W-:Y:S01]  /*1560*/  SHF.R.U32.HI R4, RZ, R5, R4 ;  /* 0x00000005ff047219 */ /* 0x000fe20000011604 */
[----:B--2---:R-:W-:Y:S01]  /*1570*/  IMAD.HI.U32 R3, R91, R3, RZ ;  /* 0x000000035b037227 */ /* 0x004fe200078e00ff */
[----:B------:R-:W-:-:S04]  /*1580*/  ISETP.NE.AND P0, PT, R2, 0x1, PT ;  /* 0x000000010200780c */ /* 0x000fc80003f05270 */
[----:B----4-:R-:W-:-:S04]  /*1590*/  SHF.R.U32.HI R6, RZ, R6, R3 ;  /* 0x00000006ff067219 */ /* 0x010fc80000011603 */
[----:B------:R-:W-:Y:S02]  /*15a0*/  SEL R3, R91, R6, !P0 ;  /* 0x000000065b037207 */ /* 0x000fe40004000000 */
[----:B---3--:R-:W-:-:S04]  /*15b0*/  ISETP.NE.AND P1, PT, R8, 0x1, PT ;  /* 0x000000010800780c */ /* 0x008fc80003f25270 */
[----:B------:R-:W-:-:S05]  /*15c0*/  SEL R4, R97, R4, !P1 ;  /* 0x0000000461047207 */ /* 0x000fca0004800000 */
[----:B------:R-:W-:Y:S02]  /*15d0*/  IMAD.IADD R5, R3, 0x1, -R4 ;  /* 0x0000000103057824 */ /* 0x000fe400078e0a04 */
[----:B------:R-:W-:Y:S02]  /*15e0*/  IMAD.IADD R3, R4, 0x1, -R3 ;  /* 0x0000000104037824 */ /* 0x000fe400078e0a03 */
[----:B------:R-:W-:Y:S02]  /*15f0*/  IMAD R97, R5, R8, R97 ;  /* 0x0000000805617224 */ /* 0x000fe400078e0261 */
[----:B------:R-:W-:-:S07]  /*1600*/  IMAD R91, R3, R2, R91 ;  /* 0x00000002035b7224 */ /* 0x000fce00078e025b */
.L_x_17:
[----:B------:R-:W-:Y:S01]  /*1610*/  BAR.SYNC.DEFER_BLOCKING 0x0 ;  /* 0x0000000000007b1d */ /* 0x000fe20000010000 */
[----:B------:R-:W-:Y:S01]  /*1620*/  UISETP.NE.AND UP1, UPT, UR8, 0x2, UPT ;  /* 0x000000020800788c */ /* 0x000fe2000bf25270 */
[----:B------:R-:W-:Y:S02]  /*1630*/  ISETP.NE.OR P5, PT, R0, 0x2, !P5 ;  /* 0x000000020000780c */ /* 0x000fe40006fa5670 */
[----:B------:R-:W-:-:S06]  /*1640*/  LOP3.LUT R2, R101, 0x1f, RZ, 0xc0, !PT ;  /* 0x0000001f65027812 */ /* 0x000fcc00078ec0ff */
[----:B------:R-:W-:Y:S05]  /*1650*/  BRA.U UP1, `(.L_x_18) ;  /* 0x0000001d01907547 */ /* 0x000fea000b800000 */
[----:B------:R-:W1:Y:S01]  /*1660*/  LDCU UR13, c[0x0][0x38c] ;  /* 0x00007180ff0d77ac */ /* 0x000e620008000800 */
[----:B------:R-:W2:Y:S01]  /*1670*/  LDC R9, c[0x0][0x370] ;  /* 0x0000dc00ff097b82 */ /* 0x000ea20000000800 */
[----:B------:R-:W-:Y:S01]  /*1680*/  PLOP3.LUT P1, PT, PT, PT, UP2, 0x80, 0x8 ;  /* 0x000000000008781c */ /* 0x000fe20003f2f028 */
[----:B------:R-:W-:Y:S01]  /*1690*/  IMAD.MOV.U32 R15, RZ, RZ, 0x1 ;  /* 0x00000001ff0f7424 */ /* 0x000fe200078e00ff */
[----:B------:R-:W-:Y:S01]  /*16a0*/  ISETP.EQ.OR P4, PT, R2, RZ, P5 ;  /* 0x000000ff0200720c */ /* 0x000fe20002f82670 */
[----:B------:R-:W-:Y:S01]  /*16b0*/  IMAD.MOV.U32 R14, RZ, RZ, RZ ;  /* 0x000000ffff0e7224 */ /* 0x000fe200078e00ff */
[----:B------:R-:W-:Y:S02]  /*16c0*/  PLOP3.LUT P1, PT, P1, PT, PT, 0x8, 0x80 ;  /* 0x000000000080781c */ /* 0x000fe40000f2e170 */
[----:B------:R-:W-:Y:S01]  /*16d0*/  CS2R R12, SRZ ;  /* 0x00000000000c7805 */ /* 0x000fe2000001ff00 */
[----:B------:R-:W-:Y:S01]  /*16e0*/  IMAD.MOV.U32 R10, RZ, RZ, 0x1 ;  /* 0x00000001ff0a7424 */ /* 0x000fe200078e00ff */
[----:B------:R-:W4:Y:S01]  /*16f0*/  LDC R0, c[0x0][0x374] ;  /* 0x0000dd00ff007b82 */ /* 0x000f220000000800 */
[----:B------:R-:W2:Y:S01]  /*1700*/  LDCU.64 UR22, c[0x0][0x348] ;  /* 0x00006900ff1677ac */ /* 0x000ea20008000a00 */
[----:B------:R-:W-:Y:S01]  /*1710*/  UMOV UR6, URZ ;  /* 0x000000ff00067c82 */ /* 0x000fe20008000000 */
[----:B-1----:R-:W-:-:S04]  /*1720*/  UIADD3 UR5, UPT, UPT, UR13, 0x3f, URZ ;  /* 0x0000003f0d057890 */ /* 0x002fc8000fffe0ff */
[----:B------:R-:W-:-:S04]  /*1730*/  USHF.R.S32.HI UR4, URZ, 0x1f, UR5 ;  /* 0x0000001fff047899 */ /* 0x000fc80008011405 */
[----:B------:R-:W-:-:S04]  /*1740*/  ULEA.HI UR4, UR4, UR5, URZ, 0x6 ;  /* 0x0000000504047291 */ /* 0x000fc8000f8f30ff */
[----:B------:R-:W-:Y:S02]  /*1750*/  USHF.R.S32.HI UR15, URZ, 0x6, UR4 ;  /* 0x00000006ff0f7899 */ /* 0x000fe40008011404 */
[----:B------:R-:W-:Y:S02]  /*1760*/  UIADD3 UR4, UPT, UPT, UR13, -0x1, URZ ;  /* 0xffffffff0d047890 */ /* 0x000fe4000fffe0ff */
[----:B------:R-:W-:Y:S02]  /*1770*/  UISETP.LT.U32.AND UP0, UPT, UR15, 0x1b, UPT ;  /* 0x0000001b0f00788c */ /* 0x000fe4000bf01070 */
[----:B------:R-:W-:Y:S02]  /*1780*/  UISETP.GE.U32.AND UP1, UPT, UR4, -0x7f, UPT ;  /* 0xffffff810400788c */ /* 0x000fe4000bf26070 */
[----:B------:R-:W-:Y:S02]  /*1790*/  USEL UR14, UR15, 0x1b, UP0 ;  /* 0x0000001b0f0e7887 */ /* 0x000fe40008000000 */
[----:B------:R-:W-:-:S02]  /*17a0*/  UIADD3 UR13, UPT, UPT, UR13, 0x7e, URZ ;  /* 0x0000007e0d0d7890 */ /* 0x000fc4000fffe0ff */
[----:B------:R-:W-:Y:S02]  /*17b0*/  UIADD3 UR5, UPT, UPT, UR14, -0x1, URZ ;  /* 0xffffffff0e057890 */ /* 0x000fe4000fffe0ff */
[----:B------:R-:W-:-:S03]  /*17c0*/  UIADD3 UR7, UPT, UPT, UR15, -UR14, URZ ;  /* 0x8000000e0f077290 */ /* 0x000fc6000fffe0ff */
[----:B------:R-:W-:-:S04]  /*17d0*/  @UP1 UIADD3 UR5, UPT, UPT, UR14, URZ, URZ ;  /* 0x000000ff0e051290 */ /* 0x000fc8000fffe0ff */
[----:B--2---:R-:W-:-:S12]  /*17e0*/  UIADD3 UR5, UPT, UPT, UR5, 0x1, URZ ;  /* 0x0000000105057890 */ /* 0x004fd8000fffe0ff */
.L_x_36:
[----:B------:R-:W-:Y:S01]  /*17f0*/  UISETP.NE.AND UP0, UPT, UR37, URZ, UPT ;  /* 0x000000ff2500728c */ /* 0x000fe2000bf05270 */
[----:B------:R-:W1:Y:S08]  /*1800*/  S2UR UR37, SR_CgaCtaId ;  /* 0x00000000002579c3 */ /* 0x000e700000008800 */
[----:B------:R-:W-:Y:S05]  /*1810*/  BRA.U UP0, `(.L_x_19) ;  /* 0x0000000100347547 */ /* 0x000fea000b800000 */
[----:B------:R-:W2:Y:S01]  /*1820*/  S2R R2, SR_CgaCtaId ;  /* 0x0000000000027919 */ /* 0x000ea20000008800 */
[----:B------:R-:W-:-:S04]  /*1830*/  MOV R3, 0x400 ;  /* 0x0000040000037802 */ /* 0x000fc80000000f00 */
[----:B--2---:R-:W-:Y:S02]  /*1840*/  LEA R3, R2, R3, 0x18 ;  /* 0x0000000302037211 */ /* 0x004fe400078ec0ff */
[----:B------:R-:W-:-:S03]  /*1850*/  SHF.L.U32 R2, R10, 0x1f, RZ ;  /* 0x0000001f0a027819 */ /* 0x000fc600000006ff */
[----:B------:R-:W-:-:S04]  /*1860*/  IMAD R3, R12, 0x8, R3 ;  /* 0x000000080c037824 */ /* 0x000fc800078e0203 */
[----:B------:R-:W2:Y:S02]  /*1870*/  SYNCS.PHASECHK.TRANS64.TRYWAIT P0, [R3+URZ+0x240], R2 ;  /* 0x00024002030075a7 */ /* 0x000ea400080011ff */
[----:B--2---:R-:W-:Y:S05]  /*1880*/  @!P0 BRA `(.L_x_20) ;  /* 0x0000005400f88947 */ /* 0x004fea0003800000 */
.L_x_119:
[----:B------:R-:W-:Y:S01]  /*1890*/  VIADD R12, R12, 0x1 ;  /* 0x000000010c0c7836 */ /* 0x000fe20000000000 */
[----:B------:R2:W-:Y:S04]  /*18a0*/  SYNCS.ARRIVE.TRANS64.A1T0 RZ, [R3+URZ+0x230], RZ ;  /* 0x000230ff03ff79a7 */ /* 0x0005e800081000ff */
[----:B------:R-:W-:-:S04]  /*18b0*/  ISETP.NE.AND P0, PT, R12, 0x2, PT ;  /* 0x000000020c00780c */ /* 0x000fc80003f05270 */
[----:B------:R-:W-:Y:S02]  /*18c0*/  SEL R12, R12, RZ, P0 ;  /* 0x000000ff0c0c7207 */ /* 0x000fe40000000000 */
[----:B--2---:R-:W-:-:S04]  /*18d0*/  SEL R3, RZ, 0x1, P0 ;  /* 0x00000001ff037807 */ /* 0x004fc80000000000 */
[----:B------:R-:W-:-:S07]  /*18e0*/  LOP3.LUT R10, R10, R3, RZ, 0x3c, !PT ;  /* 0x000000030a0a7212 */ /* 0x000fce00078e3cff */
.L_x_19:
[----:B------:R-:W-:Y:S01]  /*18f0*/  UMOV UR4, 0x400 ;  /* 0x0000040000047882 */ /* 0x000fe20000000000 */
[----:B------:R-:W-:Y:S01]  /*1900*/  SHF.L.U32 R2, R15, 0x1f, RZ ;  /* 0x0000001f0f027819 */ /* 0x000fe200000006ff */
[----:B-1----:R-:W-:Y:S01]  /*1910*/  ULEA UR4, UR37, UR4, 0x18 ;  /* 0x0000000425047291 */ /* 0x002fe2000f8ec0ff */
[----:B------:R-:W-:Y:S01]  /*1920*/  R2UR UR34, R97 ;  /* 0x00000000612272ca */ /* 0x000fe200000e0000 */
[----:B------:R-:W-:Y:S01]  /*1930*/  UISETP.GE.U32.AND UP0, UPT, UR13, 0x7f, UPT ;  /* 0x0000007f0d00788c */ /* 0x000fe2000bf06070 */
[----:B------:R-:W-:Y:S01]  /*1940*/  R2UR UR11, R91 ;  /* 0x000000005b0b72ca */ /* 0x000fe200000e0000 */
[----:B------:R-:W-:Y:S01]  /*1950*/  ULEA UR8, UR6, UR4, 0x3 ;  /* 0x0000000406087291 */ /* 0x000fe2000f8e18ff */
[----:B------:R-:W-:-:S08]  /*1960*/  UMOV UR24, URZ ;  /* 0x000000ff00187c82 */ /* 0x000fd00008000000 */
[----:B------:R1:W2:Y:S01]  /*1970*/  SYNCS.PHASECHK.TRANS64.TRYWAIT P0, [UR8+0xd8], R2 ;  /* 0x0000d802ff0075a7 */ /* 0x0002a20008001108 */
[----:B------:R-:W-:Y:S02]  /*1980*/  USHF.L.U32 UR34, UR34, 0x6, URZ ;  /* 0x0000000622227899 */ /* 0x000fe400080006ff */
[----:B------:R-:W-:Y:S01]  /*1990*/  USHF.L.U32 UR11, UR11, 0x6, URZ ;  /* 0x000000060b0b7899 */ /* 0x000fe200080006ff */
[----:B------:R-:W-:Y:S11]  /*19a0*/  BRA.U !UP0, `(.L_x_21) ;  /* 0x0000000108a47547 */ /* 0x000ff6000b800000 */
[----:B------:R-:W-:Y:S01]  /*19b0*/  UMOV UR16, URZ ;  /* 0x000000ff00107c82 */ /* 0x000fe20008000000 */
[----:B------:R-:W-:-:S05]  /*19c0*/  UMOV UR17, UR6 ;  /* 0x0000000600117c82 */ /* 0x000fca0008000000 */
.L_x_26:
[----:B-1----:R-:W-:Y:S01]  /*19d0*/  ULEA UR33, UR17, UR4, 0x3 ;  /* 0x0000000411217291 */ /* 0x002fe2000f8e18ff */
[----:B--2---:R-:W-:Y:S01]  /*19e0*/  @!P5 MOV R3, 0x2000 ;  /* 0x000020000003d802 */ /* 0x004fe20000000f00 */
[----:B--2---:R-:W-:Y:S10]  /*19f0*/  @P0 BRA `(.L_x_22) ;  /* 0x00000000000c0947 */ /* 0x004ff40003800000 */
[----:B------:R-:W-:-:S04]  /*1a00*/  SHF.L.U32 R5, R15, 0x1f, RZ ;  /* 0x0000001f0f057819 */ /* 0x000fc800000006ff */
[----:B------:R-:W2:Y:S02]  /*1a10*/  SYNCS.PHASECHK.TRANS64.TRYWAIT P0, [UR33+0xd8], R5 ;  /* 0x0000d805ff0075a7 */ /* 0x000ea40008001121 */
[----:B--2---:R-:W-:Y:S05]  /*1a20*/  @!P0 BRA `(.L_x_23) ;  /* 0x0000005400a48947 */ /* 0x004fea0003800000 */
.L_x_22:
[----:B------:R2:W-:Y:S01]  /*1a30*/  @!P5 SYNCS.ARRIVE.TRANS64 RZ, [UR33], R3 ;  /* 0x00000003ffffd9a7 */ /* 0x0005e20008000021 */
[----:B------:R-:W-:Y:S04]  /*1a40*/  BSSY.RECONVERGENT B0, `(.L_x_24) ;  /* 0x0000003000007945 */ /* 0x000fe80003800200 */
[----:B------:R-:W-:Y:S05]  /*1a50*/  @P4 BRA `(.L_x_25) ;  /* 0x0000000000044947 */ /* 0x000fea0003800000 */
[----:B------:R-:W-:Y:S05]  /*1a60*/  BPT.TRAP 0x1 ;  /* 0x000000040000795c */ /* 0x000fea0000300000 */
.L_x_25:
[----:B------:R-:W-:Y:S05]  /*1a70*/  BSYNC.RECONVERGENT B0 ;  /* 0x0000000000007941 */ /* 0x000fea0003800200 */
.L_x_24:
[----:B------:R-:W-:Y:S02]  /*1a80*/  UIADD3 UR6, UPT, UPT, UR17, 0x1, URZ ;  /* 0x0000000111067890 */ /* 0x000fe4000fffe0ff */
[----:B------:R-:W-:Y:S02]  /*1a90*/  UIADD3 UR26, UP1, UPT, UR22, 0x80, URZ ;  /* 0x00000080161a7890 */ /* 0x000fe4000ff3e0ff */
[----:B------:R-:W-:Y:S02]  /*1aa0*/  UISETP.NE.AND UP0, UPT, UR6, 0x1b, UPT ;  /* 0x0000001b0600788c */ /* 0x000fe4000bf05270 */
[----:B------:R-:W-:Y:S02]  /*1ab0*/  USHF.L.U32 UR35, UR16, 0x6, URZ ;  /* 0x0000000610237899 */ /* 0x000fe400080006ff */
[----:B------:R-:W-:Y:S02]  /*1ac0*/  USEL UR9, URZ, 0x1, UP0 ;  /* 0x00000001ff097887 */ /* 0x000fe40008000000 */
[----:B------:R-:W-:-:S02]  /*1ad0*/  USEL UR6, UR6, URZ, UP0 ;  /* 0x000000ff06067287 */ /* 0x000fc40008000000 */
[----:B------:R-:W-:Y:S02]  /*1ae0*/  UIADD3 UR20, UP0, UPT, UR22, 0x180, URZ ;  /* 0x0000018016147890 */ /* 0x000fe4000ff1e0ff */
[----:B------:R-:W-:Y:S01]  /*1af0*/  ULEA UR8, UR6, UR4, 0x3 ;  /* 0x0000000406087291 */ /* 0x000fe2000f8e18ff */
[----:B------:R-:W-:Y:S01]  /*1b00*/  LOP3.LUT R15, R15, UR9, RZ, 0x3c, !PT ;  /* 0x000000090f0f7c12 */ /* 0x000fe2000f8e3cff */
[----:B------:R-:W-:Y:S02]  /*1b10*/  UIADD3.X UR27, UPT, UPT, URZ, UR23, URZ, UP1, !UPT ;  /* 0x00000017ff1b7290 */ /* 0x000fe40008ffe4ff */
[----:B------:R-:W-:Y:S01]  /*1b20*/  UIADD3.X UR21, UPT, UPT, URZ, UR23, URZ, UP0, !UPT ;  /* 0x00000017ff157290 */ /* 0x000fe200087fe4ff */
[----:B-1----:R-:W-:Y:S01]  /*1b30*/  SHF.L.U32 R2, R15, 0x1f, RZ ;  /* 0x0000001f0f027819 */ /* 0x002fe200000006ff */
[----:B------:R-:W-:Y:S01]  /*1b40*/  UMOV UR18, 0x0 ;  /* 0x0000000000127882 */ /* 0x000fe20000000000 */
[----:B------:R-:W-:Y:S01]  /*1b50*/  UMOV UR19, 0x10000000 ;  /* 0x1000000000137882 */ /* 0x000fe20000000000 */
[----:B------:R-:W-:Y:S01]  /*1b60*/  UMOV UR12, UR36 ;  /* 0x00000024000c7c82 */ /* 0x000fe20008000000 */
[----:B------:R1:W1:Y:S01]  /*1b70*/  SYNCS.PHASECHK.TRANS64.TRYWAIT P0, [UR8+0xd8], R2 ;  /* 0x0000d802ff0075a7 */ /* 0x0002620008001108 */
[----:B------:R-:W-:Y:S01]  /*1b80*/  ULEA UR8, UR17, UR4, 0xc ;  /* 0x0000000411087291 */ /* 0x000fe2000f8e60ff */
[----:B------:R-:W-:Y:S01]  /*1b90*/  UMOV UR9, UR33 ;  /* 0x0000002100097c82 */ /* 0x000fe20008000000 */
[----:B------:R-:W-:-:S02]  /*1ba0*/  UMOV UR10, UR35 ;  /* 0x00000023000a7c82 */ /* 0x000fc40008000000 */
[----:B------:R-:W-:Y:S02]  /*1bb0*/  UIADD3 UR32, UPT, UPT, UR8, 0x2600, URZ ;  /* 0x0000260008207890 */ /* 0x000fe4000fffe0ff */
[----:B------:R-:W-:Y:S02]  /*1bc0*/  UIADD3 UR8, UPT, UPT, UR8, 0x1d600, URZ ;  /* 0x0001d60008087890 */ /* 0x000fe4000fffe0ff */
[----:B------:R-:W-:Y:S01]  /*1bd0*/  UIADD3 UR16, UPT, UPT, UR16, 0x1, URZ ;  /* 0x0000000110107890 */ /* 0x000fe2000fffe0ff */
[----:B------:R-:W-:Y:S01]  /*1be0*/  UMOV UR24, UR5 ;  /* 0x0000000500187c82 */ /* 0x000fe20008000000 */
[----:B------:R-:W-:Y:S02]  /*1bf0*/  UMOV UR17, UR6 ;  /* 0x0000000600117c82 */ /* 0x000fe40008000000 */
[----:B------:R-:W-:Y:S01]  /*1c00*/  UISETP.NE.AND UP0, UPT, UR16, UR5, UPT ;  /* 0x000000051000728c */ /* 0x000fe2000bf05270 */
[----:B------:R1:W-:Y:S02]  /*1c10*/  UTMALDG.3D [UR32], [UR26], desc[UR18] ;  /* 0x000012201a0075b4 */ /* 0x0003e40008011000 */
[----:B------:R1:W-:Y:S06]  /*1c20*/  UTMALDG.3D [UR8], [UR20], desc[UR18] ;  /* 0x00001208140075b4 */ /* 0x0003ec0008011000 */
[----:B------:R-:W-:Y:S05]  /*1c30*/  BRA.U UP0, `(.L_x_26) ;  /* 0xfffffffd00647547 */ /* 0x000fea000b83ffff */
.L_x_21:
[----:B-1----:R-:W-:Y:S01]  /*1c40*/  ULEA UR8, UR6, UR4, 0x3 ;  /* 0x0000000406087291 */ /* 0x002fe2000f8e18ff */
[----:B------:R-:W-:Y:S01]  /*1c50*/  SHF.L.U32 R2, R15, 0x1f, RZ ;  /* 0x0000001f0f027819 */ /* 0x000fe200000006ff */
[----:B------:R-:W-:Y:S01]  /*1c60*/  @!P1 SYNCS.ARRIVE.TRANS64.A1T0 RZ, [UR4+0x1c8], RZ ;  /* 0x0001c8ffffff99a7 */ /* 0x000fe20008100004 */
[----:B------:R-:W-:-:S06]  /*1c70*/  UISETP.GT.AND UP0, UPT, UR15, UR14, UPT ;  /* 0x0000000e0f00728c */ /* 0x000fcc000bf04270 */
[----:B--2---:R1:W2:Y:S03]  /*1c80*/  SYNCS.PHASECHK.TRANS64.TRYWAIT P0, [UR8+0xd8], R2 ;  /* 0x0000d802ff0075a7 */ /* 0x0042a60008001108 */
[----:B------:R-:W-:Y:S05]  /*1c90*/  BRA.U !UP0, `(.L_x_27) ;  /* 0x0000000108a87547 */ /* 0x000fea000b800000 */
[----:B------:R-:W-:Y:S01]  /*1ca0*/  UIADD3 UR21, UPT, UPT, UR7, UR24, URZ ;  /* 0x0000001807157290 */ /* 0x000fe2000fffe0ff */
[----:B------:R-:W-:-:S11]  /*1cb0*/  UMOV UR25, UR6 ;  /* 0x0000000600197c82 */ /* 0x000fd60008000000 */
.L_x_32:
[----:B-1----:R-:W-:Y:S01]  /*1cc0*/  ULEA UR17, UR25, UR4, 0x3 ;  /* 0x0000000419117291 */ /* 0x002fe2000f8e18ff */
[----:B--2---:R-:W-:Y:S01]  /*1cd0*/  @!P5 MOV R3, 0x2000 ;  /* 0x000020000003d802 */ /* 0x004fe20000000f00 */
[----:B--2---:R-:W-:Y:S10]  /*1ce0*/  @P0 BRA `(.L_x_28) ;  /* 0x00000000000c0947 */ /* 0x004ff40003800000 */
[----:B------:R-:W-:-:S04]  /*1cf0*/  SHF.L.U32 R5, R15, 0x1f, RZ ;  /* 0x0000001f0f057819 */ /* 0x000fc800000006ff */
[----:B------:R-:W2:Y:S02]  /*1d00*/  SYNCS.PHASECHK.TRANS64.TRYWAIT P0, [UR17+0xd8], R5 ;  /* 0x0000d805ff0075a7 */ /* 0x000ea40008001111 */
[----:B--2---:R-:W-:Y:S05]  /*1d10*/  @!P0 BRA `(.L_x_29) ;  /* 0x0000005400008947 */ /* 0x004fea0003800000 */
.L_x_28:
[----:B------:R2:W-:Y:S01]  /*1d20*/  @!P5 SYNCS.ARRIVE.TRANS64 RZ, [UR17], R3 ;  /* 0x00000003ffffd9a7 */ /* 0x0005e20008000011 */
[----:B------:R-:W-:Y:S04]  /*1d30*/  BSSY.RECONVERGENT B0, `(.L_x_30) ;  /* 0x0000003000007945 */ /* 0x000fe80003800200 */
[----:B------:R-:W-:Y:S05]  /*1d40*/  @P4 BRA `(.L_x_31) ;  /* 0x0000000000044947 */ /* 0x000fea0003800000 */
[----:B------:R-:W-:Y:S05]  /*1d50*/  BPT.TRAP 0x1 ;  /* 0x000000040000795c */ /* 0x000fea0000300000 */
.L_x_31:
[----:B------:R-:W-:Y:S05]  /*1d60*/  BSYNC.RECONVERGENT B0 ;  /* 0x0000000000007941 */ /* 0x000fea0003800200 */
.L_x_30:
        /* <DEDUP_REMOVED lines=20> */
[----:B------:R-:W-:Y:S01]  /*1eb0*/  UIADD3 UR8, UPT, UPT, UR8, 0x1d600, URZ ;  /* 0x0001d60008087890 */ /* 0x000fe2000fffe0ff */
[----:B------:R-:W-:Y:S01]  /*1ec0*/  UMOV UR9, UR17 ;  /* 0x0000001100097c82 */ /* 0x000fe20008000000 */
[----:B------:R-:W-:Y:S01]  /*1ed0*/  UMOV UR10, UR19 ;  /* 0x00000013000a7c82 */ /* 0x000fe20008000000 */
[----:B------:R-:W-:Y:S01]  /*1ee0*/  UIADD3 UR24, UPT, UPT, UR24, 0x1, URZ ;  /* 0x0000000118187890 */ /* 0x000fe2000fffe0ff */
[----:B------:R-:W-:-:S03]  /*1ef0*/  UMOV UR25, UR6 ;  /* 0x0000000600197c82 */ /* 0x000fc60008000000 */
[----:B------:R1:W-:Y:S01]  /*1f00*/  UTMALDG.3D [UR16], [UR30], desc[UR26] ;  /* 0x00001a101e0075b4 */ /* 0x0003e20008011000 */
[----:B------:R-:W-:Y:S01]  /*1f10*/  UISETP.NE.AND UP0, UPT, UR24, UR21, UPT ;  /* 0x000000151800728c */ /* 0x000fe2000bf05270 */
[----:B------:R1:W-:Y:S08]  /*1f20*/  UTMALDG.3D [UR8], [UR28], desc[UR26] ;  /* 0x00001a081c0075b4 */ /* 0x0003f00008011000 */
[----:B------:R-:W-:Y:S05]  /*1f30*/  BRA.U UP0, `(.L_x_32) ;  /* 0xfffffffd00607547 */ /* 0x000fea000b83ffff */
.L_x_27:
[C---:B-1----:R-:W-:Y:S01]  /*1f40*/  LEA R2, R14.reuse, UR4, 0x3 ;  /* 0x000000040e027c11 */ /* 0x042fe2000f8e18ff */
[----:B------:R-:W-:Y:S01]  /*1f50*/  NOP ;  /* 0x0000000000007918 */ /* 0x000fe20000000000 */
[----:B--2---:R-:W-:Y:S02]  /*1f60*/  SHF.L.U32 R3, R13, 0x1f, RZ ;  /* 0x0000001f0d037819 */ /* 0x004fe400000006ff */
[----:B------:R-:W-:Y:S02]  /*1f70*/  LEA R4, R14, UR4, 0x4 ;  /* 0x000000040e047c11 */ /* 0x000fe4000f8e20ff */
[----:B------:R-:W1:Y:S02]  /*1f80*/  SYNCS.PHASECHK.TRANS64.TRYWAIT P0, [R2+URZ+0x1d0], R3 ;  /* 0x0001d003020075a7 */ /* 0x000e6400080011ff */
[----:B-1----:R-:W-:Y:S05]  /*1f90*/  @!P0 BRA `(.L_x_33) ;  /* 0x0000005000788947 */ /* 0x002fea0003800000 */
.L_x_122:
[----:B------:R-:W2:Y:S01]  /*1fa0*/  LDS.128 R4, [R4+0x260] ;  /* 0x0002600004047984 */ /* 0x000ea20000000c00 */
[----:B---3--:R-:W-:Y:S01]  /*1fb0*/  ISETP.GE.AND P0, PT, R40, 0x1, PT ;  /* 0x000000012800780c */ /* 0x008fe20003f06270 */
[----:B-1----:R-:W-:Y:S01]  /*1fc0*/  VIADD R2, R2, 0x1e0 ;  /* 0x000001e002027836 */ /* 0x002fe20000000000 */
[----:B------:R-:W-:Y:S01]  /*1fd0*/  @!PT LDS RZ, [RZ] ;  /* 0x00000000fffff984 */ /* 0x000fe20000000800 */
[----:B------:R-:W-:Y:S01]  /*1fe0*/  @!PT LDS RZ, [RZ] ;  /* 0x00000000fffff984 */ /* 0x000fe20000000800 */
[----:B------:R-:W-:Y:S01]  /*1ff0*/  @!PT LDS RZ, [RZ] ;  /* 0x00000000fffff984 */ /* 0x000fe20000000800 */
[----:B------:R-:W-:Y:S01]  /*2000*/  @!PT LDS RZ, [RZ] ;  /* 0x00000000fffff984 */ /* 0x000fe20000000800 */
[----:B------:R1:W-:Y:S06]  /*2010*/  MEMBAR.ALL.CTA ;  /* 0x0000000000007992 */ /* 0x0003ec0000008000 */
[----:B-1----:R-:W1:Y:S01]  /*2020*/  FENCE.VIEW.ASYNC.S ;  /* 0x00000000000073c6 */ /* 0x002e620000000000 */
[----:B------:R-:W-:-:S04]  /*2030*/  PRMT R2, RZ, 0x654, R2 ;  /* 0x00000654ff027816 */ /* 0x000fc80000000002 */
[----:B-1----:R1:W-:Y:S01]  /*2040*/  SYNCS.ARRIVE.TRANS64.RED.A1T0 RZ, [R2+URZ], RZ ;  /* 0x000000ff02ff79a7 */ /* 0x0023e200081004ff */
[----:B--2---:R-:W-:-:S13]  /*2050*/  LOP3.LUT P2, RZ, R6, 0x1, RZ, 0xc0, !PT ;  /* 0x0000000106ff7812 */ /* 0x004fda000784c0ff */
[----:B------:R-:W-:Y:S01]  /*2060*/  @P2 SHF.R.U32.HI R3, RZ, 0x10, R5 ;  /* 0x00000010ff032819 */ /* 0x000fe20000011605 */
[----:B------:R-:W-:Y:S01]  /*2070*/  VOTEU.ANY UP0, P2 ;  /* 0x0000000000ff7886 */ /* 0x000fe20001000100 */
[----:B------:R-:W-:Y:S02]  /*2080*/  @P2 MOV R11, R4 ;  /* 0x00000004000b2202 */ /* 0x000fe40000000f00 */
[----:B------:R-:W-:Y:S02]  /*2090*/  @P2 R2UR.BROADCAST UR8, R3 ;  /* 0x00000000030822ca */ /* 0x000fe400008e0000 */
[----:B------:R-:W-:-:S11]  /*20a0*/  @P2 LOP3.LUT R8, R5, 0xffff, RZ, 0xc0, !PT ;  /* 0x0000ffff05082812 */ /* 0x000fd600078ec0ff */
[----:B------:R-:W-:Y:S01]  /*20b0*/  @UP0 UMOV UR36, UR8 ;  /* 0x0000000800240c82 */ /* 0x000fe20008000000 */
[----:B-1----:R-:W-:Y:S05]  /*20c0*/  @!P0 BRA `(.L_x_34) ;  /* 0x0000000000b88947 */ /* 0x002fea0003800000 */
[----:B------:R-:W4:Y:S01]  /*20d0*/  LDC.64 R4, c[0x0][0xb18] ;  /* 0x0002c600ff047b82 */ /* 0x000f220000000a00 */
[----:B------:R-:W-:-:S07]  /*20e0*/  ISETP.NE.AND P3, PT, R40, 0x1, PT ;  /* 0x000000012800780c */ /* 0x000fce0003f65270 */
[----:B------:R-:W1:Y:S08]  /*20f0*/  LDC.64 R6, c[0x0][0xb10] ;  /* 0x0002c400ff067b82 */ /* 0x000e700000000a00 */
[----:B------:R-:W2:Y:S08]  /*2100*/  LDC R16, c[0x0][0xb20] ;  /* 0x0002c800ff107b82 */ /* 0x000eb00000000800 */
[----:B------:R-:W3:Y:S01]  /*2110*/  LDC R18, c[0x0][0xb0c] ;  /* 0x0002c300ff127b82 */ /* 0x000ee20000000800 */
[----:B----4-:R-:W-:Y:S01]  /*2120*/  IMAD.HI.U32 R17, R0, R5, RZ ;  /* 0x0000000500117227 */ /* 0x010fe200078e00ff */
[----:B------:R-:W-:-:S03]  /*2130*/  ISETP.NE.AND P0, PT, R4, 0x1, PT ;  /* 0x000000010400780c */ /* 0x000fc60003f05270 */
[----:B------:R-:W-:-:S03]  /*2140*/  IMAD.HI.U32 R5, R8, R5, RZ ;  /* 0x0000000508057227 */ /* 0x000fc600078e00ff */
[----:B------:R-:W4:Y:S01]  /*2150*/  LDC.64 R2, c[0x0][0xb28] ;  /* 0x0002ca00ff027b82 */ /* 0x000f220000000a00 */
[----:B-1----:R-:W-:-:S04]  /*2160*/  IMAD.HI.U32 R20, R9, R6, RZ ;  /* 0x0000000609147227 */ /* 0x002fc800078e00ff */
[----:B------:R-:W-:Y:S01]  /*2170*/  IMAD.HI.U32 R22, R11, R6, RZ ;  /* 0x000000060b167227 */ /* 0x000fe200078e00ff */
[----:B------:R-:W-:Y:S02]  /*2180*/  SHF.R.U32.HI R20, RZ, R7, R20 ;  /* 0x00000007ff147219 */ /* 0x000fe40000011614 */
[-C--:B--2---:R-:W-:Y:S02]  /*2190*/  SHF.R.U32.HI R17, RZ, R16.reuse, R17 ;  /* 0x00000010ff117219 */ /* 0x084fe40000011611 */
[----:B------:R-:W-:Y:S02]  /*21a0*/  SHF.R.U32.HI R5, RZ, R16, R5 ;  /* 0x00000010ff057219 */ /* 0x000fe40000011605 */
[----:B------:R-:W-:Y:S02]  /*21b0*/  SEL R17, R0, R17, !P0 ;  /* 0x0000001100117207 */ /* 0x000fe40004000000 */
[----:B------:R-:W-:Y:S02]  /*21c0*/  SHF.R.U32.HI R22, RZ, R7, R22 ;  /* 0x00000007ff167219 */ /* 0x000fe40000011616 */
[----:B---3--:R-:W-:-:S02]  /*21d0*/  ISETP.NE.AND P1, PT, R18, 0x1, PT ;  /* 0x000000011200780c */ /* 0x008fc40003f25270 */
[----:B------:R-:W-:Y:S02]  /*21e0*/  SEL R5, R8, R5, !P0 ;  /* 0x0000000508057207 */ /* 0x000fe40004000000 */
[----:B------:R-:W-:Y:S02]  /*21f0*/  SEL R19, R9, R20, !P1 ;  /* 0x0000001409137207 */ /* 0x000fe40004800000 */
[----:B------:R-:W-:Y:S01]  /*2200*/  SEL R7, R11, R22, !P1 ;  /* 0x000000160b077207 */ /* 0x000fe20004800000 */
[----:B----4-:R-:W-:-:S04]  /*2210*/  IMAD.HI.U32 R20, R17, R2, RZ ;  /* 0x0000000211147227 */ /* 0x010fc800078e00ff */
[----:B------:R-:W-:Y:S01]  /*2220*/  IMAD.HI.U32 R6, R19, R2, RZ ;  /* 0x0000000213067227 */ /* 0x000fe200078e00ff */
[----:B------:R-:W-:-:S04]  /*2230*/  @P3 SHF.R.U32.HI R17, RZ, R3, R20 ;  /* 0x00000003ff113219 */ /* 0x000fc80000011614 */
[----:B------:R-:W-:Y:S01]  /*2240*/  @P3 SHF.R.U32.HI R19, RZ, R3, R6 ;  /* 0x00000003ff133219 */ /* 0x000fe20000011606 */
[----:B------:R-:W-:-:S04]  /*2250*/  IMAD R17, R40, R17, RZ ;  /* 0x0000001128117224 */ /* 0x000fc800078e02ff */
[----:B------:R-:W-:Y:S01]  /*2260*/  IMAD R6, R40, R19, RZ ;  /* 0x0000001328067224 */ /* 0x000fe200078e02ff */
[C---:B------:R-:W-:Y:S02]  /*2270*/  ISETP.GE.AND P0, PT, R5.reuse, R17, PT ;  /* 0x000000110500720c */ /* 0x040fe40003f06270 */
[----:B------:R-:W-:Y:S02]  /*2280*/  IADD3 R17, PT, PT, -R5, RZ, RZ ;  /* 0x000000ff05117210 */ /* 0x000fe40007ffe1ff */
[----:B------:R-:W-:Y:S01]  /*2290*/  ISETP.GE.OR P0, PT, R7, R6, P0 ;  /* 0x000000060700720c */ /* 0x000fe20000706670 */
[----:B------:R-:W-:-:S04]  /*22a0*/  IMAD.HI.U32 R6, R5, R2, RZ ;  /* 0x0000000205067227 */ /* 0x000fc800078e00ff */
[----:B------:R-:W-:Y:S01]  /*22b0*/  IMAD R8, R4, R17, R8 ;  /* 0x0000001104087224 */ /* 0x000fe200078e0208 */
[----:B------:R-:W-:-:S04]  /*22c0*/  SHF.R.U32.HI R6, RZ, R3, R6 ;  /* 0x00000003ff067219 */ /* 0x000fc80000011606 */
[----:B------:R-:W-:-:S03]  /*22d0*/  SEL R6, R5, R6, !P3 ;  /* 0x0000000605067207 */ /* 0x000fc60005800000 */
[----:B------:R-:W-:-:S04]  /*22e0*/  @!P0 IMAD.HI.U32 R16, R7, R2, RZ ;  /* 0x0000000207108227 */ /* 0x000fc800078e00ff */
[----:B------:R-:W-:Y:S01]  /*22f0*/  IMAD.MOV R2, RZ, RZ, -R6 ;  /* 0x000000ffff027224 */ /* 0x000fe200078e0a06 */
[----:B------:R-:W-:-:S03]  /*2300*/  @!P0 SHF.R.U32.HI R16, RZ, R3, R16 ;  /* 0x00000003ff108219 */ /* 0x000fc60000011610 */
[----:B------:R-:W-:Y:S01]  /*2310*/  IMAD R2, R40, R2, R5 ;  /* 0x0000000228027224 */ /* 0x000fe200078e0205 */
[----:B------:R-:W-:-:S05]  /*2320*/  @!P0 SEL R3, R7, R16, !P3 ;  /* 0x0000001007038207 */ /* 0x000fca0005800000 */
[--C-:B------:R-:W-:Y:S02]  /*2330*/  @!P0 IMAD.IADD R6, R6, 0x1, -R3.reuse ;  /* 0x0000000106068824 */ /* 0x100fe400078e0a03 */
[----:B------:R-:W-:Y:S01]  /*2340*/  @!P0 IMAD R3, R2, R19, R3 ;  /* 0x0000001302038224 */ /* 0x000fe200078e0203 */
[----:B------:R-:W-:Y:S01]  /*2350*/  IADD3 R2, PT, PT, -R7, RZ, RZ ;  /* 0x000000ff07027210 */ /* 0x000fe20007ffe1ff */
[----:B------:R-:W-:Y:S02]  /*2360*/  @!P0 IMAD R5, R40, R6, R7 ;  /* 0x0000000628058224 */ /* 0x000fe400078e0207 */
[----:B------:R-:W-:Y:S02]  /*2370*/  @!P0 IMAD.MOV.U32 R7, RZ, RZ, R3 ;  /* 0x000000ffff078224 */ /* 0x000fe400078e0003 */
[----:B------:R-:W-:Y:S02]  /*2380*/  IMAD R2, R18, R2, R11 ;  /* 0x0000000212027224 */ /* 0x000fe400078e020b */
[----:B------:R-:W-:-:S02]  /*2390*/  IMAD R8, R5, R4, R8 ;  /* 0x0000000405087224 */ /* 0x000fc400078e0208 */
[----:B------:R-:W-:Y:S02]  /*23a0*/  IMAD R11, R7, R18, R2 ;  /* 0x00000012070b7224 */ /* 0x000fe400078e0202 */
.L_x_34:
[----:B------:R-:W1:Y:S02]  /*23b0*/  LDCU UR8, c[0x0][0xb30] ;  /* 0x00016600ff0877ac */ /* 0x000e640008000800 */
[----:B-1----:R-:W-:-:S09]  /*23c0*/  UISETP.NE.AND UP0, UPT, UR8, 0x1, UPT ;  /* 0x000000010800788c */ /* 0x002fd2000bf05270 */
[----:B------:R-:W-:Y:S05]  /*23d0*/  BRA.U UP0, `(.L_x_35) ;  /* 0x0000000100407547 */ /* 0x000fea000b800000 */
[----:B------:R-:W1:Y:S08]  /*23e0*/  LDC.64 R4, c[0x0][0xb10] ;  /* 0x0002c400ff047b82 */ /* 0x000e700000000a00 */
[----:B------:R-:W2:Y:S08]  /*23f0*/  LDC.64 R2, c[0x0][0xb18] ;  /* 0x0002c600ff027b82 */ /* 0x000eb00000000a00 */
[----:B------:R-:W3:Y:S08]  /*2400*/  LDC R6, c[0x0][0xb20] ;  /* 0x0002c800ff067b82 */ /* 0x000ef00000000800 */
[----:B------:R-:W4:Y:S01]  /*2410*/  LDC R16, c[0x0][0xb0c] ;  /* 0x0002c300ff107b82 */ /* 0x000f220000000800 */
[----:B-1----:R-:W-:-:S05]  /*2420*/  IMAD.HI.U32 R4, R11, R4, RZ ;  /* 0x000000040b047227 */ /* 0x002fca00078e00ff */
[----:B------:R-:W-:Y:S01]  /*2430*/  SHF.R.U32.HI R4, RZ, R5, R4 ;  /* 0x00000005ff047219 */ /* 0x000fe20000011604 */
[----:B--2---:R-:W-:Y:S01]  /*2440*/  IMAD.HI.U32 R3, R8, R3, RZ ;  /* 0x0000000308037227 */ /* 0x004fe200078e00ff */
[----:B------:R-:W-:-:S04]  /*2450*/  ISETP.NE.AND P0, PT, R2, 0x1, PT ;  /* 0x000000010200780c */ /* 0x000fc80003f05270 */
[----:B---3--:R-:W-:-:S04]  /*2460*/  SHF.R.U32.HI R3, RZ, R6, R3 ;  /* 0x00000006ff037219 */ /* 0x008fc80000011603 */
[----:B------:R-:W-:Y:S02]  /*2470*/  SEL R3, R8, R3, !P0 ;  /* 0x0000000308037207 */ /* 0x000fe40004000000 */
[----:B----4-:R-:W-:-:S04]  /*2480*/  ISETP.NE.AND P1, PT, R16, 0x1, PT ;  /* 0x000000011000780c */ /* 0x010fc80003f25270 */
[----:B------:R-:W-:-:S05]  /*2490*/  SEL R4, R11, R4, !P1 ;  /* 0x000000040b047207 */ /* 0x000fca0004800000 */
[----:B------:R-:W-:Y:S02]  /*24a0*/  IMAD.IADD R5, R3, 0x1, -R4 ;  /* 0x0000000103057824 */ /* 0x000fe400078e0a04 */
[----:B------:R-:W-:Y:S02]  /*24b0*/  IMAD.IADD R3, R4, 0x1, -R3 ;  /* 0x0000000104037824 */ /* 0x000fe400078e0a03 */
[----:B------:R-:W-:Y:S02]  /*24c0*/  IMAD R11, R5, R16, R11 ;  /* 0x00000010050b7224 */ /* 0x000fe400078e020b */
[----:B------:R-:W-:-:S07]  /*24d0*/  IMAD R8, R3, R2, R8 ;  /* 0x0000000203087224 */ /* 0x000fce00078e0208 */
.L_x_35:
[----:B------:R-:W-:Y:S01]  /*24e0*/  VIADD R14, R14, 0x1 ;  /* 0x000000010e0e7836 */ /* 0x000fe20000000000 */
[----:B------:R-:W-:Y:S01]  /*24f0*/  PLOP3.LUT P1, PT, PT, PT, PT, 0x80, 0x8 ;  /* 0x000000000008781c */ /* 0x000fe20003f2f070 */
[----:B------:R-:W-:Y:S02]  /*2500*/  IMAD.IADD R97, R11, 0x1, R90 ;  /* 0x000000010b617824 */ /* 0x000fe400078e025a */
[----:B------:R-:W-:Y:S01]  /*2510*/  IMAD.IADD R91, R8, 0x1, R79 ;  /* 0x00000001085b7824 */ /* 0x000fe200078e024f */
[----:B------:R-:W-:-:S04]  /*2520*/  ISETP.NE.AND P0, PT, R14, 0x2, PT ;  /* 0x000000020e00780c */ /* 0x000fc80003f05270 */
[----:B------:R-:W-:Y:S02]  /*2530*/  SEL R2, RZ, 0x1, P0 ;  /* 0x00000001ff027807 */ /* 0x000fe40000000000 */
[----:B------:R-:W-:Y:S02]  /*2540*/  SEL R14, R14, RZ, P0 ;  /* 0x000000ff0e0e7207 */ /* 0x000fe40000000000 */
[----:B------:R-:W-:Y:S01]  /*2550*/  LOP3.LUT R13, R13, R2, RZ, 0x3c, !PT ;  /* 0x000000020d0d7212 */ /* 0x000fe200078e3cff */
[----:B------:R-:W-:Y:S06]  /*2560*/  @P2 BRA `(.L_x_36) ;  /* 0xfffffff000a02947 */ /* 0x000fec000383ffff */
[----:B------:R-:W-:Y:S01]  /*2570*/  UIADD3 UR4, UPT, UPT, UR4, 0xd8, URZ ;  /* 0x000000d804047890 */ /* 0x000fe2000fffe0ff */
[----:B------:R-:W-:-:S03]  /*2580*/  SHF.L.U32 R3, R15, 0x1f, RZ ;  /* 0x0000001f0f037819 */ /* 0x000fc600000006ff */
[----:B------:R-:W-:-:S09]  /*2590*/  ULEA UR5, UR6, UR4, 0x3 ;  /* 0x0000000406057291 */ /* 0x000fd2000f8e18ff */
[----:B------:R-:W1:Y:S02]  /*25a0*/  SYNCS.PHASECHK.TRANS64.TRYWAIT P0, [UR5], R3 ;  /* 0x00000003ff0075a7 */ /* 0x000e640008001105 */
[----:B-1----:R-:W-:Y:S05]  /*25b0*/  @!P0 BRA `(.L_x_37) ;  /* 0x0000004c00048947 */ /* 0x002fea0003800000 */
.L_x_124:
[----:B------:R-:W-:-:S04]  /*25c0*/  UIADD3 UR6, UPT, UPT, UR6, 0x1, URZ ;  /* 0x0000000106067890 */ /* 0x000fc8000fffe0ff */
[----:B------:R-:W-:-:S04]  /*25d0*/  UISETP.NE.AND UP0, UPT, UR6, 0x1b, UPT ;  /* 0x0000001b0600788c */ /* 0x000fc8000bf05270 */
[----:B------:R-:W-:Y:S02]  /*25e0*/  USEL UR7, URZ, 0x1, UP0 ;  /* 0x00000001ff077887 */ /* 0x000fe40008000000 */
[----:B------:R-:W-:-:S04]  /*25f0*/  USEL UR6, UR6, URZ, UP0 ;  /* 0x000000ff06067287 */ /* 0x000fc80008000000 */
[----:B------:R-:W-:Y:S01]  /*2600*/  ULEA UR5, UR6, UR4, 0x3 ;  /* 0x0000000406057291 */ /* 0x000fe2000f8e18ff */
[----:B------:R-:W-:-:S04]  /*2610*/  LOP3.LUT R2, R15, UR7, RZ, 0x3c, !PT ;  /* 0x000000070f027c12 */ /* 0x000fc8000f8e3cff */
[----:B-1----:R-:W-:-:S04]  /*2620*/  SHF.L.U32 R3, R2, 0x1f, RZ ;  /* 0x0000001f02037819 */ /* 0x002fc800000006ff */
[----:B------:R-:W1:Y:S02]  /*2630*/  SYNCS.PHASECHK.TRANS64.TRYWAIT P0, [UR5], R3 ;  /* 0x00000003ff0075a7 */ /* 0x000e640008001105 */
[----:B-1----:R-:W-:Y:S05]  /*2640*/  @!P0 BRA `(.L_x_38) ;  /* 0x0000004800f88947 */ /* 0x002fea0003800000 */
.L_x_126:
        /* <DEDUP_REMOVED lines=9> */
.L_x_128:
        /* <DEDUP_REMOVED lines=9> */
.L_x_130:
        /* <DEDUP_REMOVED lines=9> */
.L_x_132:
        /* <DEDUP_REMOVED lines=9> */
.L_x_134:
        /* <DEDUP_REMOVED lines=9> */
.L_x_136:
        /* <DEDUP_REMOVED lines=9> */
.L_x_138:
        /* <DEDUP_REMOVED lines=9> */
.L_x_140:
        /* <DEDUP_REMOVED lines=9> */
.L_x_142:
        /* <DEDUP_REMOVED lines=9> */
.L_x_144:
        /* <DEDUP_REMOVED lines=9> */
.L_x_146:
        /* <DEDUP_REMOVED lines=9> */
.L_x_148:
        /* <DEDUP_REMOVED lines=9> */
.L_x_150:
        /* <DEDUP_REMOVED lines=9> */
.L_x_152:
        /* <DEDUP_REMOVED lines=9> */
.L_x_154:
        /* <DEDUP_REMOVED lines=9> */
.L_x_156:
        /* <DEDUP_REMOVED lines=9> */
.L_x_158:
        /* <DEDUP_REMOVED lines=9> */
.L_x_160:
        /* <DEDUP_REMOVED lines=9> */
.L_x_162:
        /* <DEDUP_REMOVED lines=9> */
.L_x_164:
        /* <DEDUP_REMOVED lines=9> */
.L_x_166:
        /* <DEDUP_REMOVED lines=9> */
.L_x_168:
        /* <DEDUP_REMOVED lines=9> */
.L_x_170:
        /* <DEDUP_REMOVED lines=9> */
.L_x_172:
        /* <DEDUP_REMOVED lines=9> */
.L_x_174:
[----:B------:R-:W-:-:S04]  /*33d0*/  UIADD3 UR6, UPT, UPT, UR6, 0x1, URZ ;  /* 0x0000000106067890 */ /* 0x000fc8000fffe0ff */
[----:B------:R-:W-:-:S04]  /*33e0*/  UISETP.NE.AND UP0, UPT, UR6, 0x1b, UPT ;  /* 0x0000001b0600788c */ /* 0x000fc8000bf05270 */
[----:B------:R-:W-:Y:S02]  /*33f0*/  USEL UR5, URZ, 0x1, UP0 ;  /* 0x00000001ff057887 */ /* 0x000fe40008000000 */
[----:B------:R-:W-:-:S04]  /*3400*/  USEL UR6, UR6, URZ, UP0 ;  /* 0x000000ff06067287 */ /* 0x000fc80008000000 */
[----:B------:R-:W-:Y:S01]  /*3410*/  ULEA UR6, UR6, UR4, 0x3 ;  /* 0x0000000406067291 */ /* 0x000fe2000f8e18ff */
[----:B-1----:R-:W-:-:S04]  /*3420*/  LOP3.LUT R3, R2, UR5, RZ, 0x3c, !PT ;  /* 0x0000000502037c12 */ /* 0x002fc8000f8e3cff */
[----:B------:R-:W-:Y:S01]  /*3430*/  SHF.L.U32 R3, R3, 0x1f, RZ ;  /* 0x0000001f03037819 */ /* 0x000fe200000006ff */
[----:B----4-:R-:W-:-:S07]  /*3440*/  IMAD.U32 R0, RZ, RZ, UR6 ;  /* 0x00000006ff007e24 */ /* 0x010fce000f8e00ff */
.L_x_63:
[----:B-1----:R1:W2:Y:S02]  /*3450*/  SYNCS.PHASECHK.TRANS64.TRYWAIT P0, [R0+URZ], R3 ;  /* 0x00000003000075a7 */ /* 0x0022a400080011ff */
[----:B--2---:R-:W-:Y:S05]  /*3460*/  @!P0 NANOSLEEP.SYNCS 0x989680 ;  /* 0x009896800000895d */ /* 0x004fea0003900000 */
[----:B------:R-:W2:Y:S02]  /*3470*/  @!P0 SYNCS.PHASECHK.TRANS64 P0, [R0+URZ], R3 ;  /* 0x00000003000085a7 */ /* 0x000ea400080010ff */
[----:B--2---:R-:W-:Y:S05]  /*3480*/  @P0 EXIT ;  /* 0x000000000000094d */ /* 0x004fea0003800000 */
[----:B------:R-:W-:Y:S05]  /*3490*/  BRA `(.L_x_63) ;  /* 0xfffffffc00ec7947 */ /* 0x000fea000383ffff */
.L_x_18:
[----:B------:R-:W-:-:S04]  /*34a0*/  UISETP.NE.AND UP1, UPT, UR37, URZ, UPT ;  /* 0x000000ff2500728c */ /* 0x000fc8000bf25270 */
[----:B------:R-:W-:-:S09]  /*34b0*/  UISETP.NE.OR UP1, UPT, UR8, 0x1, UP1 ;  /* 0x000000010800788c */ /* 0x000fd20008f25670 */
[----:B------:R-:W-:Y:S05]  /*34c0*/  BRA.U UP1, `(.L_x_64) ;  /* 0x0000000501487547 */ /* 0x000fea000b800000 */
[----:B------:R-:W-:Y:S01]  /*34d0*/  ISETP.NE.AND P2, PT, R2, RZ, PT ;  /* 0x000000ff0200720c */ /* 0x000fe20003f45270 */
[----:B------:R-:W-:Y:S01]  /*34e0*/  IMAD.MOV.U32 R12, RZ, RZ, 0x1 ;  /* 0x00000001ff0c7424 */ /* 0x000fe200078e00ff */
[----:B------:R-:W-:Y:S02]  /*34f0*/  CS2R R10, SRZ ;  /* 0x00000000000a7805 */ /* 0x000fe4000001ff00 */
[----:B------:R-:W-:Y:S01]  /*3500*/  CS2R R8, SRZ ;  /* 0x0000000000087805 */ /* 0x000fe2000001ff00 */
[----:B------:R-:W-:Y:S01]  /*3510*/  UMOV UR4, 0x400 ;  /* 0x0000040000047882 */ /* 0x000fe20000000000 */
[----:B------:R-:W-:Y:S01]  /*3520*/  UMOV UR6, URZ ;  /* 0x000000ff00067c82 */ /* 0x000fe20008000000 */
[----:B------:R-:W-:-:S12]  /*3530*/  ULEA UR37, UR37, UR4, 0x18 ;  /* 0x0000000425257291 */ /* 0x000fd8000f8ec0ff */
.L_x_68:
[----:B------:R-:W-:Y:S02]  /*3540*/  LEA R0, R8, UR37, 0x3 ;  /* 0x0000002508007c11 */ /* 0x000fe4000f8e18ff */
[----:B------:R-:W-:-:S03]  /*3550*/  SHF.L.U32 R5, R9, 0x1f, RZ ;  /* 0x0000001f09057819 */ /* 0x000fc600000006ff */
[----:B------:R-:W-:Y:S01]  /*3560*/  VIADD R4, R0, 0x240 ;  /* 0x0000024000047836 */ /* 0x000fe20000000000 */
[----:B------:R-:W1:Y:S02]  /*3570*/  SYNCS.PHASECHK.TRANS64.TRYWAIT P0, [R0+URZ+0x230], R5 ;  /* 0x00023005000075a7 */ /* 0x000e6400080011ff */
[----:B-1----:R-:W-:Y:S05]  /*3580*/  @!P0 BRA `(.L_x_65) ;  /* 0x0000004400808947 */ /* 0x002fea0003800000 */
.L_x_175:
[----:B------:R-:W-:Y:S01]  /*3590*/  ULEA UR5, UR6, UR37, 0x3 ;  /* 0x0000002506057291 */ /* 0x000fe2000f8e18ff */
[----:B------:R-:W-:Y:S02]  /*35a0*/  PRMT R4, RZ, 0x654, R4 ;  /* 0x00000654ff047816 */ /* 0x000fe40000000004 */
[----:B-1----:R-:W-:Y:S01]  /*35b0*/  SHF.L.U32 R5, R12, 0x1f, RZ ;  /* 0x0000001f0c057819 */ /* 0x002fe200000006ff */
[----:B------:R-:W-:Y:S01]  /*35c0*/  UIADD3 UR4, UPT, UPT, UR5, 0x1d0, URZ ;  /* 0x000001d005047890 */ /* 0x000fe2000fffe0ff */
[----:B------:R1:W-:Y:S05]  /*35d0*/  SYNCS.ARRIVE.TRANS64.RED.A1T0 RZ, [R4+URZ], RZ ;  /* 0x000000ff04ff79a7 */ /* 0x0003ea00081004ff */
[----:B------:R-:W-:Y:S01]  /*35e0*/  IMAD.U32 R7, RZ, RZ, UR4 ;  /* 0x00000004ff077e24 */ /* 0x000fe2000f8e00ff */
[----:B------:R-:W2:Y:S04]  /*35f0*/  SYNCS.PHASECHK.TRANS64.TRYWAIT P0, [UR5+0x1e0], R5 ;  /* 0x0001e005ff0075a7 */ /* 0x000ea80008001105 */
[----:B------:R-:W-:Y:S01]  /*3600*/  PRMT R6, R2, 0x654, R7 ;  /* 0x0000065402067816 */ /* 0x000fe20000000007 */
[----:B-1----:R-:W-:Y:S01]  /*3610*/  @!P2 IMAD.MOV.U32 R4, RZ, RZ, 0x10 ;  /* 0x00000010ff04a424 */ /* 0x002fe200078e00ff */
[----:B--2---:R-:W-:Y:S06]  /*3620*/  @!P0 BRA `(.L_x_66) ;  /* 0x00000044006c8947 */ /* 0x004fec0003800000 */
.L_x_177:
[----:B------:R-:W-:Y:S01]  /*3630*/  ULEA UR4, UR6, UR37, 0x4 ;  /* 0x0000002506047291 */ /* 0x000fe2000f8e20ff */
[----:B------:R-:W-:Y:S01]  /*3640*/  SEL R3, R6, R3, !P2 ;  /* 0x0000000306037207 */ /* 0x000fe20005000000 */
[----:B------:R-:W-:Y:S01]  /*3650*/  UIADD3 UR5, UPT, UPT, UR5, 0x1d0, URZ ;  /* 0x000001d005057890 */ /* 0x000fe2000fffe0ff */
[----:B-1----:R-:W-:Y:S01]  /*3660*/  LEA R0, R11, UR37, 0x3 ;  /* 0x000000250b007c11 */ /* 0x002fe2000f8e18ff */
[----:B------:R-:W-:Y:S01]  /*3670*/  UIADD3 UR4, UPT, UPT, UR4, 0x260, URZ ;  /* 0x0000026004047890 */ /* 0x000fe2000fffe0ff */
[----:B------:R-:W-:Y:S01]  /*3680*/  SHF.L.U32 R5, R10, 0x1f, RZ ;  /* 0x0000001f0a057819 */ /* 0x000fe200000006ff */
[----:B------:R1:W-:Y:S01]  /*3690*/  @!P2 SYNCS.ARRIVE.TRANS64.RED RZ, [R3+URZ], R4 ;  /* 0x0000000403ffa9a7 */ /* 0x0003e200080004ff */
[----:B------:R-:W-:Y:S01]  /*36a0*/  UIADD3 UR6, UPT, UPT, UR6, 0x1, URZ ;  /* 0x0000000106067890 */ /* 0x000fe2000fffe0ff */
[----:B------:R-:W-:-:S03]  /*36b0*/  VIADD R8, R8, 0x1 ;  /* 0x0000000108087836 */ /* 0x000fc60000000000 */
[----:B------:R-:W-:Y:S02]  /*36c0*/  UISETP.NE.AND UP0, UPT, UR6, 0x2, UPT ;  /* 0x000000020600788c */ /* 0x000fe4000bf05270 */
[----:B------:R-:W-:Y:S06]  /*36d0*/  UGETNEXTWORKID.BROADCAST [UR4], [UR5] ;  /* 0x00000000040073ca */ /* 0x000fec0008000100 */
[----:B------:R-:W-:Y:S01]  /*36e0*/  USEL UR4, URZ, 0x1, UP0 ;  /* 0x00000001ff047887 */ /* 0x000fe20008000000 */
[----:B------:R-:W-:Y:S01]  /*36f0*/  ISETP.NE.AND P0, PT, R8, 0x2, PT ;  /* 0x000000020800780c */ /* 0x000fe20003f05270 */
[----:B------:R-:W-:Y:S01]  /*3700*/  USEL UR6, UR6, URZ, UP0 ;  /* 0x000000ff06067287 */ /* 0x000fe20008000000 */
[----:B------:R-:W2:Y:S03]  /*3710*/  SYNCS.PHASECHK.TRANS64.TRYWAIT P1, [R0+URZ+0x1d0], R5 ;  /* 0x0001d005000075a7 */ /* 0x000ea600080211ff */
[----:B------:R-:W-:Y:S01]  /*3720*/  LOP3.LUT R12, R12, UR4, RZ, 0x3c, !PT ;  /* 0x000000040c0c7c12 */ /* 0x000fe2000f8e3cff */
[----:B-12---:R-:W-:Y:S07]  /*3730*/  @!P1 BRA `(.L_x_67) ;  /* 0x0000004400409947 */ /* 0x006fee0003800000 */
.L_x_178:
[C---:B------:R-:W-:Y:S01]  /*3740*/  LEA R4, R11.reuse, UR37, 0x4 ;  /* 0x000000250b047c11 */ /* 0x040fe2000f8e20ff */
[----:B-1----:R-:W-:Y:S01]  /*3750*/  VIADD R0, R0, 0x1e0 ;  /* 0x000001e000007836 */ /* 0x002fe20000000000 */
[----:B------:R-:W-:Y:S01]  /*3760*/  SEL R8, R8, RZ, P0 ;  /* 0x000000ff08087207 */ /* 0x000fe20000000000 */
[----:B------:R-:W-:-:S03]  /*3770*/  VIADD R11, R11, 0x1 ;  /* 0x000000010b0b7836 */ /* 0x000fc60000000000 */
[----:B------:R-:W1:Y:S01]  /*3780*/  LDS.128 R4, [R4+0x260] ;  /* 0x0002600004047984 */ /* 0x000e620000000c00 */
[----:B------:R-:W-:Y:S02]  /*3790*/  PRMT R0, RZ, 0x654, R0 ;  /* 0x00000654ff007816 */ /* 0x000fe40000000000 */
[C---:B------:R-:W-:Y:S01]  /*37a0*/  ISETP.NE.AND P1, PT, R11.reuse, 0x2, PT ;  /* 0x000000020b00780c */ /* 0x040fe20003f25270 */
[----:B------:R-:W-:Y:S01]  /*37b0*/  @!PT LDS RZ, [RZ] ;  /* 0x00000000fffff984 */ /* 0x000fe20000000800 */
[----:B------:R-:W-:Y:S01]  /*37c0*/  @!PT LDS RZ, [RZ] ;  /* 0x00000000fffff984 */ /* 0x000fe20000000800 */
[----:B------:R-:W-:Y:S01]  /*37d0*/  @!PT LDS RZ, [RZ] ;  /* 0x00000000fffff984 */ /* 0x000fe20000000800 */
[----:B------:R-:W-:Y:S01]  /*37e0*/  @!PT LDS RZ, [RZ] ;  /* 0x00000000fffff984 */ /* 0x000fe20000000800 */
[----:B------:R2:W-:Y:S06]  /*37f0*/  MEMBAR.ALL.CTA ;  /* 0x0000000000007992 */ /* 0x0005ec0000008000 */
[----:B--2---:R-:W2:Y:S01]  /*3800*/  FENCE.VIEW.ASYNC.S ;  /* 0x00000000000073c6 */ /* 0x004ea20000000000 */
[----:B------:R-:W-:Y:S01]  /*3810*/  SEL R11, R11, RZ, P1 ;  /* 0x000000ff0b0b7207 */ /* 0x000fe20000800000 */
[----:B--2---:R2:W-:Y:S01]  /*3820*/  SYNCS.ARRIVE.TRANS64.RED.A1T0 RZ, [R0+URZ], RZ ;  /* 0x000000ff00ff79a7 */ /* 0x0045e200081004ff */
[----:B-1----:R-:W-:-:S02]  /*3830*/  LOP3.LUT P3, RZ, R6, 0x1, RZ, 0xc0, !PT ;  /* 0x0000000106ff7812 */ /* 0x002fc4000786c0ff */
[----:B------:R-:W-:-:S04]  /*3840*/  SEL R5, RZ, 0x1, P1 ;  /* 0x00000001ff057807 */ /* 0x000fc80000800000 */
[----:B------:R-:W-:Y:S02]  /*3850*/  LOP3.LUT R10, R10, R5, RZ, 0x3c, !PT ;  /* 0x000000050a0a7212 */ /* 0x000fe400078e3cff */
[----:B--2---:R-:W-:-:S04]  /*3860*/  SEL R0, RZ, 0x1, P0 ;  /* 0x00000001ff007807 */ /* 0x004fc80000000000 */
[----:B------:R-:W-:Y:S01]  /*3870*/  LOP3.LUT R9, R9, R0, RZ, 0x3c, !PT ;  /* 0x0000000009097212 */ /* 0x000fe200078e3cff */
[----:B------:R-:W-:Y:S06]  /*3880*/  @P3 BRA `(.L_x_68) ;  /* 0xfffffffc002c3947 */ /* 0x000fec000383ffff */
[----:B------:R-:W-:Y:S01]  /*3890*/  ULEA UR5, UR6, UR37, 0x3 ;  /* 0x0000002506057291 */ /* 0x000fe2000f8e18ff */
[----:B------:R-:W-:-:S08]  /*38a0*/  SHF.L.U32 R3, R12, 0x1f, RZ ;  /* 0x0000001f0c037819 */ /* 0x000fd000000006ff */
[----:B------:R-:W1:Y:S02]  /*38b0*/  SYNCS.PHASECHK.TRANS64 P0, [UR5+0x1e0], R3 ;  /* 0x0001e003ff0075a7 */ /* 0x000e640008001005 */
[----:B-1----:R-:W-:Y:S05]  /*38c0*/  @P0 BRA `(.L_x_69) ;  /* 0x0000000000080947 */ /* 0x002fea0003800000 */
[----:B------:R-:W1:Y:S02]  /*38d0*/  SYNCS.PHASECHK.TRANS64.TRYWAIT P0, [UR5+0x1e0], R3 ;  /* 0x0001e003ff0075a7 */ /* 0x000e640008001105 */
[----:B-1----:R-:W-:Y:S05]  /*38e0*/  @!P0 BRA `(.L_x_70) ;  /* 0x0000004000e88947 */ /* 0x002fea0003800000 */
.L_x_69:
[----:B------:R-:W-:-:S04]  /*38f0*/  UIADD3 UR4, UPT, UPT, UR6, 0x1, URZ ;  /* 0x0000000106047890 */ /* 0x000fc8000fffe0ff */
[----:B------:R-:W-:-:S04]  /*3900*/  UISETP.NE.AND UP0, UPT, UR4, 0x2, UPT ;  /* 0x000000020400788c */ /* 0x000fc8000bf05270 */
[----:B------:R-:W-:Y:S02]  /*3910*/  USEL UR7, URZ, 0x1, UP0 ;  /* 0x00000001ff077887 */ /* 0x000fe40008000000 */
[----:B------:R-:W-:-:S04]  /*3920*/  USEL UR4, UR4, URZ, UP0 ;  /* 0x000000ff04047287 */ /* 0x000fc80008000000 */
[----:B------:R-:W-:Y:S01]  /*3930*/  ULEA UR4, UR4, UR37, 0x3 ;  /* 0x0000002504047291 */ /* 0x000fe2000f8e18ff */
[----:B-1----:R-:W-:-:S04]  /*3940*/  LOP3.LUT R3, R12, UR7, RZ, 0x3c, !PT ;  /* 0x000000070c037c12 */ /* 0x002fc8000f8e3cff */
[----:B------:R-:W-:-:S04]  /*3950*/  SHF.L.U32 R0, R3, 0x1f, RZ ;  /* 0x0000001f03007819 */ /* 0x000fc800000006ff */
[----:B------:R-:W1:Y:S02]  /*3960*/  SYNCS.PHASECHK.TRANS64 P0, [UR4+0x1e0], R0 ;  /* 0x0001e000ff0075a7 */ /* 0x000e640008001004 */
[----:B-1----:R-:W-:Y:S05]  /*3970*/  @P0 EXIT ;  /* 0x000000000000094d */ /* 0x002fea0003800000 */
[----:B------:R-:W-:Y:S02]  /*3980*/  SHF.L.U32 R3, R3, 0x1f, RZ ;  /* 0x0000001f03037819 */ /* 0x000fe400000006ff */
[----:B------:R-:W-:-:S07]  /*3990*/  MOV R0, UR4 ;  /* 0x0000000400007c02 */ /* 0x000fce0008000f00 */
.L_x_71:
[----:B-1----:R1:W2:Y:S02]  /*39a0*/  SYNCS.PHASECHK.TRANS64.TRYWAIT P0, [R0+URZ+0x1e0], R3 ;  /* 0x0001e003000075a7 */ /* 0x0022a400080011ff */
[----:B--2---:R-:W-:Y:S05]  /*39b0*/  @!P0 NANOSLEEP.SYNCS 0x989680 ;  /* 0x009896800000895d */ /* 0x004fea0003900000 */
[----:B------:R-:W2:Y:S02]  /*39c0*/  @!P0 SYNCS.PHASECHK.TRANS64 P0, [R0+URZ+0x1e0], R3 ;  /* 0x0001e003000085a7 */ /* 0x000ea400080010ff */
[----:B--2---:R-:W-:Y:S05]  /*39d0*/  @P0 EXIT ;  /* 0x000000000000094d */ /* 0x004fea0003800000 */
[----:B------:R-:W-:Y:S05]  /*39e0*/  BRA `(.L_x_71) ;  /* 0xfffffffc00ec7947 */ /* 0x000fea000383ffff */
.L_x_64:
[----:B------:R-:W-:-:S09]  /*39f0*/  UISETP.NE.AND UP1, UPT, UR8, URZ, UPT ;  /* 0x000000ff0800728c */ /* 0x000fd2000bf25270 */
[----:B------:R-:W-:Y:S05]  /*3a00*/  BRA.U UP1, `(.L_x_72) ;  /* 0x0000000d01907547 */ /* 0x000fea000b800000 */
[----:B------:R-:W-:Y:S01]  /*3a10*/  UMOV UR4, 0x40 ;  /* 0x0000004000047882 */ /* 0x000fe20000000000 */
[----:B------:R-:W-:Y:S01]  /*3a20*/  NOP ;  /* 0x0000000000007918 */ /* 0x000fe20000000000 */
[----:B------:R-:W-:Y:S01]  /*3a30*/  ULEA UR4, UR37, UR4, 0x18 ;  /* 0x0000000425047291 */ /* 0x000fe2000f8ec0ff */
[----:B------:R-:W-:Y:S02]  /*3a40*/  UMOV UR5, 0x400 ;  /* 0x0000040000057882 */ /* 0x000fe40000000000 */
[----:B------:R-:W-:-:S06]  /*3a50*/  ULEA UR37, UR37, UR5, 0x18 ;  /* 0x0000000525257291 */ /* 0x000fcc000f8ec0ff */
[----:B------:R-:W1:Y:S02]  /*3a60*/  LDS.U8 R0, [UR4+0x1c] ;  /* 0x00001c04ff007984 */ /* 0x000e640008000000 */
[----:B-1----:R-:W-:-:S13]  /*3a70*/  ISETP.NE.AND P0, PT, R0, RZ, PT ;  /* 0x000000ff0000720c */ /* 0x002fda0003f05270 */
[----:B------:R-:W-:Y:S05]  /*3a80*/  @P0 BRA `(.L_x_73) ;  /* 0x0000000000580947 */ /* 0x000fea0003800000 */
[----:B------:R-:W-:-:S13]  /*3a90*/  ELECT P0, URZ, PT ;  /* 0x0000000000ff782f */ /* 0x000fda0003800000 */
[----:B------:R-:W-:Y:S05]  /*3aa0*/  @!P0 BRA `(.L_x_74) ;  /* 0x0000000000608947 */ /* 0x000fea0003800000 */
[----:B------:R-:W-:Y:S01]  /*3ab0*/  UMOV UR5, 0x10 ;  /* 0x0000001000057882 */ /* 0x000fe20000000000 */
[----:B------:R-:W-:Y:S01]  /*3ac0*/  HFMA2 R0, -RZ, RZ, 0, 5.9604644775390625e-08 ;  /* 0x00000001ff007431 */ /* 0x000fe200000001ff */
[----:B------:R-:W-:-:S03]  /*3ad0*/  MOV R2, 0xffff ;  /* 0x0000ffff00027802 */ /* 0x000fc60000000f00 */
[----:B------:R-:W-:Y:S04]  /*3ae0*/  DEPBAR.LE SB1, 0x36 ;  /* 0x00009d800000791a */ /* 0x000fe80000000000 */
[----:B------:R-:W1:Y:S02]  /*3af0*/  UTCATOMSWS.FIND_AND_SET.ALIGN UP0, UR5, UR5 ;  /* 0x00000005000575e3 */ /* 0x000e640008000800 */
[----:B-1----:R-:W-:Y:S01]  /*3b00*/  MOV R3, UR5 ;  /* 0x0000000500037c02 */ /* 0x002fe20008000f00 */
[----:B------:R-:W-:Y:S06]  /*3b10*/  BRA.U UP0, `(.L_x_75) ;  /* 0x0000000100187547 */ /* 0x000fec000b800000 */
.L_x_76:
[----:B------:R-:W-:Y:S05]  /*3b20*/  NANOSLEEP 0x64 ;  /* 0x000000640000795d */ /* 0x000fea0003800000 */
[----:B------:R-:W-:-:S05]  /*3b30*/  UMOV UR5, 0x10 ;  /* 0x0000001000057882 */ /* 0x000fca0000000000 */
[----:B------:R-:W-:Y:S04]  /*3b40*/  DEPBAR.LE SB1, 0x36 ;  /* 0x00009d800000791a */ /* 0x000fe80000000000 */
[----:B------:R-:W1:Y:S02]  /*3b50*/  UTCATOMSWS.FIND_AND_SET.ALIGN UP0, UR5, UR5 ;  /* 0x00000005000575e3 */ /* 0x000e640008000800 */
[----:B-1----:R-:W-:Y:S01]  /*3b60*/  MOV R3, UR5 ;  /* 0x0000000500037c02 */ /* 0x002fe20008000f00 */
[----:B------:R-:W-:Y:S05]  /*3b70*/  BRA.U !UP0, `(.L_x_76) ;  /* 0xfffffffd08e87547 */ /* 0x000fea000b83ffff */
.L_x_75:
[-C--:B------:R-:W-:Y:S02]  /*3b80*/  SHF.L.U32 R2, R2, R3.reuse, RZ ;  /* 0x0000000302027219 */ /* 0x080fe400000006ff */
[----:B------:R-:W-:Y:S01]  /*3b90*/  SHF.L.U32 R0, R0, R3, RZ ;  /* 0x0000000300007219 */ /* 0x000fe200000006ff */
[----:B------:R-:W-:Y:S02]  /*3ba0*/  IMAD.SHL.U32 R3, R3, 0x20, RZ ;  /* 0x0000002003037824 */ /* 0x000fe400078e00ff */
[----:B------:R1:W-:Y:S04]  /*3bb0*/  ATOMS.OR RZ, [UR4+0x14], R2 ;  /* 0x00001402ffff798c */ /* 0x0003e8000b000004 */
[----:B------:R1:W-:Y:S04]  /*3bc0*/  ATOMS.OR RZ, [UR4+0x18], R0 ;  /* 0x00001800ffff798c */ /* 0x0003e8000b000004 */
[----:B------:R1:W-:Y:S01]  /*3bd0*/  STS [UR37+0x280], R3 ;  /* 0x00028003ff007988 */ /* 0x0003e20008000825 */
[----:B------:R-:W-:Y:S05]  /*3be0*/  BRA `(.L_x_74) ;  /* 0x0000000000107947 */ /* 0x000fea0003800000 */
.L_x_73:
[----:B------:R-:W-:Y:S02]  /*3bf0*/  MOV R0, 0xffffffff ;  /* 0xffffffff00007802 */ /* 0x000fe40000000f00 */
[----:B------:R-:W-:-:S03]  /*3c00*/  MOV R2, 0x3c30 ;  /* 0x00003c3000027802 */ /* 0x000fc60000000f00 */
[----:B------:R1:W-:Y:S04]  /*3c10*/  STS [UR37+0x280], R0 ;  /* 0x00028000ff007988 */ /* 0x0003e80008000825 */
[----:B-1-3-5:R-:W-:Y:S05]  /*3c20*/  CALL.REL.NOINC `($__internal_1_$__cuda_sm10x_tcgen05_guardrail_trap_phase_invalid_during_alloc) ;  /* 0x0000004400647944 */ /* 0x02afea0003c00000 */
.L_x_74:
[----:B------:R-:W-:Y:S05]  /*3c30*/  WARPSYNC.ALL ;  /* 0x0000000000007948 */ /* 0x000fea0003800000 */
[----:B------:R-:W2:Y:S01]  /*3c40*/  S2UR UR6, SR_CgaCtaId ;  /* 0x00000000000679c3 */ /* 0x000ea20000008800 */
[----:B------:R-:W-:Y:S01]  /*3c50*/  UMOV UR4, 0x400 ;  /* 0x0000040000047882 */ /* 0x000fe20000000000 */
[----:B------:R-:W-:-:S06]  /*3c60*/  NOP ;  /* 0x0000000000007918 */ /* 0x000fcc0000000000 */
[----:B------:R-:W-:Y:S06]  /*3c70*/  BAR.ARV 0x6, 0xa0 ;  /* 0x0182800000007b1d */ /* 0x000fec0000002000 */
[----:B------:R-:W4:Y:S01]  /*3c80*/  LDCU UR7, c[0x0][0x38c] ;  /* 0x00007180ff0777ac */ /* 0x000f220008000800 */
[----:B------:R-:W-:Y:S01]  /*3c90*/  IMAD.MOV.U32 R11, RZ, RZ, 0x1 ;  /* 0x00000001ff0b7424 */ /* 0x000fe200078e00ff */
[----:B------:R-:W-:Y:S01]  /*3ca0*/  CS2R R8, SRZ ;  /* 0x0000000000087805 */ /* 0x000fe2000001ff00 */
[----:B------:R-:W-:Y:S01]  /*3cb0*/  IMAD.MOV.U32 R10, RZ, RZ, RZ ;  /* 0x000000ffff0a7224 */ /* 0x000fe200078e00ff */
[----:B------:R-:W-:Y:S01]  /*3cc0*/  UMOV UR17, URZ ;  /* 0x000000ff00117c82 */ /* 0x000fe20008000000 */
[----:B------:R-:W-:Y:S01]  /*3cd0*/  UMOV UR16, URZ ;  /* 0x000000ff00107c82 */ /* 0x000fe20008000000 */
[----:B------:R-:W-:Y:S01]  /*3ce0*/  UMOV UR22, 0x0 ;  /* 0x0000000000167882 */ /* 0x000fe20000000000 */
[----:B------:R-:W-:Y:S01]  /*3cf0*/  UMOV UR23, 0x4108010 ;  /* 0x0410801000177882 */ /* 0x000fe20000000000 */
[----:B------:R-:W-:Y:S01]  /*3d00*/  UMOV UR20, 0x0 ;  /* 0x0000000000147882 */ /* 0x000fe20000000000 */
[----:B------:R-:W-:Y:S01]  /*3d10*/  UMOV UR21, 0x4108010 ;  /* 0x0410801000157882 */ /* 0x000fe20000000000 */
[----:B--2---:R-:W-:Y:S01]  /*3d20*/  ULEA UR6, UR6, UR4, 0x18 ;  /* 0x0000000406067291 */ /* 0x004fe2000f8ec0ff */
[----:B------:R-:W2:Y:S03]  /*3d30*/  LDCU UR4, c[0x0][0x38c] ;  /* 0x00007180ff0477ac */ /* 0x000ea60008000800 */
[----:B------:R-:W-:-:S02]  /*3d40*/  UIADD3 UR11, UPT, UPT, UR6, 0x1d600, URZ ;  /* 0x0001d600060b7890 */ /* 0x000fc4000fffe0ff */
[----:B----4-:R-:W-:-:S03]  /*3d50*/  UIADD3 UR7, UPT, UPT, UR7, 0x3f, URZ ;  /* 0x0000003f07077890 */ /* 0x010fc6000fffe0ff */
[----:B-1----:R-:W1:Y:S01]  /*3d60*/  LDS R0, [UR6+0x280] ;  /* 0x00028006ff007984 */ /* 0x002e620008000800 */
[----:B------:R-:W-:Y:S02]  /*3d70*/  UIADD3 UR18, UPT, UPT, UR6, 0x2600, URZ ;  /* 0x0000260006127890 */ /* 0x000fe4000fffe0ff */
[----:B------:R-:W-:Y:S02]  /*3d80*/  USHF.R.S32.HI UR5, URZ, 0x1f, UR7 ;  /* 0x0000001fff057899 */ /* 0x000fe40008011407 */
[----:B------:R-:W-:Y:S02]  /*3d90*/  USHF.R.U32.HI UR11, URZ, 0x4, UR11 ;  /* 0x00000004ff0b7899 */ /* 0x000fe4000801160b */
[----:B------:R-:W-:Y:S02]  /*3da0*/  ULEA.HI UR5, UR5, UR7, URZ, 0x6 ;  /* 0x0000000705057291 */ /* 0x000fe4000f8f30ff */
[----:B------:R-:W-:Y:S02]  /*3db0*/  USHF.R.U32.HI UR18, URZ, 0x4, UR18 ;  /* 0x00000004ff127899 */ /* 0x000fe40008011612 */
[----:B------:R-:W-:-:S02]  /*3dc0*/  USHF.R.S32.HI UR5, URZ, 0x6, UR5 ;  /* 0x00000006ff057899 */ /* 0x000fc40008011405 */
[----:B------:R-:W-:Y:S02]  /*3dd0*/  ULOP3.LUT UR11, UR11, 0x3fff, URZ, 0xc0, !UPT ;  /* 0x00003fff0b0b7892 */ /* 0x000fe4000f8ec0ff */
[----:B------:R-:W-:Y:S02]  /*3de0*/  UISETP.LT.AND UP0, UPT, UR5, 0x1, UPT ;  /* 0x000000010500788c */ /* 0x000fe4000bf01270 */
[----:B------:R-:W-:Y:S02]  /*3df0*/  ULOP3.LUT UR18, UR18, 0x3fff, URZ, 0xc0, !UPT ;  /* 0x00003fff12127892 */ /* 0x000fe4000f8ec0ff */
[----:B------:R-:W-:Y:S02]  /*3e00*/  USEL UR10, UR5, 0x1, !UP0 ;  /* 0x00000001050a7887 */ /* 0x000fe4000c000000 */
[----:B------:R-:W-:Y:S02]  /*3e10*/  ULOP3.LUT UR11, UR11, 0x10000, URZ, 0xfc, !UPT ;  /* 0x000100000b0b7892 */ /* 0x000fe4000f8efcff */
[----:B------:R-:W-:-:S02]  /*3e20*/  UIADD3 UR10, UPT, UPT, -UR10, URZ, URZ ;  /* 0x000000ff0a0a7290 */ /* 0x000fc4000fffe1ff */
[----:B--2---:R-:W-:Y:S01]  /*3e30*/  UISETP.GE.AND UP3, UPT, UR4, 0x1, UPT ;  /* 0x000000010400788c */ /* 0x004fe2000bf66270 */
[----:B-1----:R-:W-:-:S15]  /*3e40*/  R2UR UR19, R0 ;  /* 0x00000000001372ca */ /* 0x002fde00000e0000 */
.L_x_83:
[----:B------:R-:W-:Y:S02]  /*3e50*/  LEA R0, R10, UR6, 0x3 ;  /* 0x000000060a007c11 */ /* 0x000fe4000f8e18ff */
[----:B------:R-:W-:Y:S02]  /*3e60*/  SHF.L.U32 R5, R9, 0x1f, RZ ;  /* 0x0000001f09057819 */ /* 0x000fe400000006ff */
[----:B------:R-:W-:Y:S01]  /*3e70*/  PLOP3.LUT P0, PT, PT, PT, UP3, 0x80, 0x8 ;  /* 0x000000000008781c */ /* 0x000fe20003f0f038 */
[----:B------:R-:W-:Y:S01]  /*3e80*/  VIADD R3, R0, 0x1e0 ;  /* 0x000001e000037836 */ /* 0x000fe20000000000 */
[----:B-1----:R-:W1:Y:S02]  /*3e90*/  SYNCS.PHASECHK.TRANS64.TRYWAIT P1, [R0+URZ+0x1d0], R5 ;  /* 0x0001d005000075a7 */ /* 0x002e6400080211ff */
[----:B-1--4-:R-:W-:Y:S09]  /*3ea0*/  @!P1 BRA `(.L_x_77) ;  /* 0x0000003c00909947 */ /* 0x012ff20003800000 */
.L_x_180:
[----:B------:R-:W-:Y:S01]  /*3eb0*/  LEA R4, R10, UR6, 0x4 ;  /* 0x000000060a047c11 */ /* 0x000fe2000f8e20ff */
[----:B------:R-:W-:Y:S01]  /*3ec0*/  @UP3 ULEA UR4, UR16, UR6, 0x3 ;  /* 0x0000000610043291 */ /* 0x000fe2000f8e18ff */
[----:B------:R-:W-:Y:S01]  /*3ed0*/  PLOP3.LUT P2, PT, PT, PT, PT, 0x80, 0x8 ;  /* 0x000000000008781c */ /* 0x000fe20003f4f070 */
[----:B------:R-:W-:Y:S01]  /*3ee0*/  ULEA UR8, UR17, UR6, 0x3 ;  /* 0x0000000611087291 */ /* 0x000fe2000f8e18ff */
[----:B------:R-:W-:Y:S02]  /*3ef0*/  PRMT R3, RZ, 0x654, R3 ;  /* 0x00000654ff037816 */ /* 0x000fe40000000003 */
[----:B-1----:R-:W1:Y:S01]  /*3f00*/  LDS.128 R4, [R4+0x260] ;  /* 0x0002600004047984 */ /* 0x002e620000000c00 */
[----:B------:R-:W-:Y:S02]  /*3f10*/  @P0 SHF.L.U32 R2, R8, 0x1f, RZ ;  /* 0x0000001f08020819 */ /* 0x000fe400000006ff */
[----:B------:R-:W-:Y:S01]  /*3f20*/  SHF.L.U32 R0, R11, 0x1f, RZ ;  /* 0x0000001f0b007819 */ /* 0x000fe200000006ff */
[----:B------:R-:W-:Y:S01]  /*3f30*/  @!PT LDS RZ, [RZ] ;  /* 0x00000000fffff984 */ /* 0x000fe20000000800 */
[----:B------:R-:W-:Y:S01]  /*3f40*/  @!PT LDS RZ, [RZ] ;  /* 0x00000000fffff984 */ /* 0x000fe20000000800 */
[----:B------:R-:W-:Y:S01]  /*3f50*/  @!PT LDS RZ, [RZ] ;  /* 0x00000000fffff984 */ /* 0x000fe20000000800 */
[----:B------:R-:W-:Y:S01]  /*3f60*/  @!PT LDS RZ, [RZ] ;  /* 0x00000000fffff984 */ /* 0x000fe20000000800 */
[----:B------:R2:W-:Y:S06]  /*3f70*/  MEMBAR.ALL.CTA ;  /* 0x0000000000007992 */ /* 0x0005ec0000008000 */
[----:B--2---:R-:W2:Y:S02]  /*3f80*/  FENCE.VIEW.ASYNC.S ;  /* 0x00000000000073c6 */ /* 0x004ea40000000000 */
[----:B--2---:R2:W-:Y:S01]  /*3f90*/  SYNCS.ARRIVE.TRANS64.RED.A1T0 RZ, [R3+URZ], RZ ;  /* 0x000000ff03ff79a7 */ /* 0x0045e200081004ff */
[----:B------:R2:W4:Y:S01]  /*3fa0*/  @P0 SYNCS.PHASECHK.TRANS64.TRYWAIT P2, [UR4], R2 ;  /* 0x00000002ff0005a7 */ /* 0x0005220008041104 */
[----:B------:R-:W-:Y:S01]  /*3fb0*/  ULEA.HI UR4, UR17, UR17, URZ, 0x1 ;  /* 0x0000001111047291 */ /* 0x000fe2000f8f08ff */
[----:B-1----:R-:W-:-:S03]  /*3fc0*/  LOP3.LUT P1, RZ, R6, 0x1, RZ, 0xc0, !PT ;  /* 0x0000000106ff7812 */ /* 0x002fc6000782c0ff */
[----:B------:R-:W-:Y:S02]  /*3fd0*/  USHF.L.U32 UR9, UR4, 0x5, URZ ;  /* 0x0000000504097899 */ /* 0x000fe400080006ff */
[----:B------:R-:W-:Y:S02]  /*3fe0*/  ULOP3.LUT UR4, UR4, 0xffe, URZ, 0xc0, !UPT ;  /* 0x00000ffe04047892 */ /* 0x000fe4000f8ec0ff */
[----:B------:R-:W-:Y:S02]  /*3ff0*/  ULOP3.LUT UR9, UR9, 0xffffffc0, URZ, 0xc0, !UPT ;  /* 0xffffffc009097892 */ /* 0x000fe4000f8ec0ff */
[----:B------:R-:W-:Y:S02]  /*4000*/  UIADD3 UR4, UPT, UPT, -UR4, UR17, URZ ;  /* 0x0000001104047290 */ /* 0x000fe4000fffe1ff */
[----:B------:R-:W-:Y:S01]  /*4010*/  UIADD3 UR9, UPT, UPT, UR19, UR9, URZ ;  /* 0x0000000913097290 */ /* 0x000fe2000fffe0ff */
[----:B------:R-:W1:Y:S03]  /*4020*/  SYNCS.PHASECHK.TRANS64.TRYWAIT P0, [UR8+0x210], R0 ;  /* 0x00021000ff0075a7 */ /* 0x000e660008001108 */
[----:B------:R-:W-:Y:S01]  /*4030*/  ULEA UR9, UR4, UR9, 0x14 ;  /* 0x0000000904097291 */ /* 0x000fe2000f8ea0ff */
[----:B-12-4-:R-:W-:Y:S11]  /*4040*/  @!P0 BRA `(.L_x_78) ;  /* 0x0000003c003c8947 */ /* 0x016ff60003800000 */
.L_x_182:
[----:B------:R-:W-:Y:S01]  /*4050*/  IADD3 R10, PT, PT, R10, 0x1, RZ ;  /* 0x000000010a0a7810 */ /* 0x000fe20007ffe0ff */
[----:B------:R-:W-:Y:S06]  /*4060*/  BRA.U !UP3, `(.L_x_79) ;  /* 0x000000010b987547 */ /* 0x000fec000b800000 */
[----:B------:R-:W-:Y:S01]  /*4070*/  UPLOP3.LUT UP4, UPT, UPT, UPT, UPT, 0x40, 0x4 ;  /* 0x000000000004789c */ /* 0x000fe20003f8e870 */
[----:B------:R-:W-:Y:S01]  /*4080*/  UMOV UR15, UR10 ;  /* 0x0000000a000f7c82 */ /* 0x000fe20008000000 */
[----:B------:R-:W-:Y:S01]  /*4090*/  UMOV UR14, UR5 ;  /* 0x00000005000e7c82 */ /* 0x000fe20008000000 */
[----:B------:R-:W-:-:S08]  /*40a0*/  UMOV UR13, UR16 ;  /* 0x00000010000d7c82 */ /* 0x000fd00008000000 */
.L_x_82:
[----:B------:R-:W-:Y:S02]  /*40b0*/  UIADD3 UR15, UPT, UPT, UR15, 0x1, URZ ;  /* 0x000000010f0f7890 */ /* 0x000fe4000fffe0ff */
[----:B--2---:R-:W-:Y:S02]  /*40c0*/  ULEA UR7, UR13, UR6, 0x3 ;  /* 0x000000060d077291 */ /* 0x004fe4000f8e18ff */
[----:B------:R-:W-:Y:S01]  /*40d0*/  UISETP.NE.AND UP0, UPT, UR15, URZ, UPT ;  /* 0x000000ff0f00728c */ /* 0x000fe2000bf05270 */
[----:B----4-:R-:W-:Y:S10]  /*40e0*/  @P2 BRA `(.L_x_80) ;  /* 0x00000000000c2947 */ /* 0x010ff40003800000 */
[----:B-1----:R-:W-:Y:S04]  /*40f0*/  SHF.L.U32 R3, R8, 0x1f, RZ ;  /* 0x0000001f08037819 */ /* 0x002fe800000006ff */
[----:B------:R-:W1:Y:S02]  /*4100*/  SYNCS.PHASECHK.TRANS64.TRYWAIT P0, [UR7], R3 ;  /* 0x00000003ff0075a7 */ /* 0x000e640008001107 */
[----:B-1----:R-:W-:Y:S05]  /*4110*/  @!P0 BRA `(.L_x_81) ;  /* 0x0000003c00208947 */ /* 0x002fea0003800000 */
.L_x_80:
[----:B------:R-:W-:Y:S01]  /*4120*/  UISETP.NE.AND UP1, UPT, UR14, 0x1, UPT ;  /* 0x000000010e00788c */ /* 0x000fe2000bf25270 */
[----:B------:R-:W-:Y:S01]  /*4130*/  PLOP3.LUT P2, PT, PT, PT, PT, 0x80, 0x8 ;  /* 0x000000000008781c */ /* 0x000fe20003f4f070 */
[----:B------:R-:W-:Y:S02]  /*4140*/  UIADD3 UR16, UPT, UPT, UR13, 0x1, URZ ;  /* 0x000000010d107890 */ /* 0x000fe4000fffe0ff */
[----:B------:R-:W-:Y:S02]  /*4150*/  ULEA UR24, UR13, UR18, 0x8 ;  /* 0x000000120d187291 */ /* 0x000fe4000f8e40ff */
[----:B------:R-:W-:Y:S01]  /*4160*/  UISETP.NE.AND UP2, UPT, UR16, 0x1b, UPT ;  /* 0x0000001b1000788c */ /* 0x000fe2000bf45270 */
[----:B------:R-:W-:Y:S01]  /*4170*/  PLOP3.LUT P0, PT, PT, PT, UP1, 0x80, 0x8 ;  /* 0x000000000008781c */ /* 0x000fe20003f0f018 */
[----:B------:R-:W-:Y:S02]  /*4180*/  ULEA UR26, UR13, UR11, 0x8 ;  /* 0x0000000b0d1a7291 */ /* 0x000fe4000f8e40ff */
[----:B------:R-:W-:Y:S02]  /*4190*/  USEL UR12, URZ, 0x1, UP2 ;  /* 0x00000001ff0c7887 */ /* 0x000fe40009000000 */
[----:B------:R-:W-:Y:S02]  /*41a0*/  USEL UR16, UR16, URZ, UP2 ;  /* 0x000000ff10107287 */ /* 0x000fe40009000000 */
[----:B------:R-:W-:Y:S02]  /*41b0*/  UIADD3 UR30, UPT, UPT, UR24, 0x80, URZ ;  /* 0x00000080181e7890 */ /* 0x000fe4000fffe0ff */
[----:B------:R-:W-:Y:S01]  /*41c0*/  @UP1 ULEA UR4, UR16, UR6, 0x3 ;  /* 0x0000000610041291 */ /* 0x000fe2000f8e18ff */
[----:B------:R-:W-:Y:S01]  /*41d0*/  LOP3.LUT R8, R8, UR12, RZ, 0x3c, !PT ;  /* 0x0000000c08087c12 */ /* 0x000fe2000f8e3cff */
[----:B------:R-:W-:Y:S02]  /*41e0*/  UIADD3 UR28, UPT, UPT, UR26, 0x2, URZ ;  /* 0x000000021a1c7890 */ /* 0x000fe4000fffe0ff */
[----:B------:R-:W-:Y:S01]  /*41f0*/  UIADD3 UR7, UPT, UPT, UR7, 0xd8, URZ ;  /* 0x000000d807077890 */ /* 0x000fe2000fffe0ff */
[----:B-1----:R-:W-:Y:S01]  /*4200*/  @P0 SHF.L.U32 R0, R8, 0x1f, RZ ;  /* 0x0000001f08000819 */ /* 0x002fe200000006ff */
[----:B------:R-:W-:Y:S01]  /*4210*/  UMOV UR25, 0x80004020 ;  /* 0x8000402000197882 */ /* 0x000fe20000000000 */
[----:B------:R-:W-:Y:S01]  /*4220*/  UMOV UR27, 0x80004020 ;  /* 0x80004020001b7882 */ /* 0x000fe20000000000 */
[----:B------:R-:W-:Y:S01]  /*4230*/  UMOV UR31, 0x80004020 ;  /* 0x80004020001f7882 */ /* 0x000fe20000000000 */
[----:B------:R2:W4:Y:S01]  /*4240*/  @P0 SYNCS.PHASECHK.TRANS64.TRYWAIT P2, [UR4], R0 ;  /* 0x00000000ff0005a7 */ /* 0x0005220008041104 */
[----:B------:R-:W-:Y:S01]  /*4250*/  UIADD3 UR14, UPT, UPT, UR14, -0x1, URZ ;  /* 0xffffffff0e0e7890 */ /* 0x000fe2000fffe0ff */
[----:B------:R2:W-:Y:S01]  /*4260*/  UTCQMMA gdesc[UR24], gdesc[UR26], tmem[UR9], tmem[UR22], idesc[UR23], UP4 ;  /* 0x00ff161a180075ea */ /* 0x0005e2000a000309 */
[----:B------:R-:W-:Y:S01]  /*4270*/  UPLOP3.LUT UP4, UPT, UPT, UPT, UPT, 0x80, 0x8 ;  /* 0x000000000008789c */ /* 0x000fe20003f8f070 */
[----:B------:R-:W-:Y:S01]  /*4280*/  UMOV UR29, 0x80004020 ;  /* 0x80004020001d7882 */ /* 0x000fe20000000000 */
[----:B------:R-:W-:Y:S01]  /*4290*/  UMOV UR13, UR16 ;  /* 0x00000010000d7c82 */ /* 0x000fe20008000000 */
[----:B------:R2:W-:Y:S01]  /*42a0*/  UTCQMMA gdesc[UR30], gdesc[UR28], tmem[UR9], tmem[UR20], idesc[UR21], UPT ;  /* 0x00ff141c1e0075ea */ /* 0x0005e2000b800309 */
[----:B------:R2:W-:Y:S01]  /*42b0*/  UTCBAR [UR7], URZ ;  /* 0x000000ff070073e9 */ /* 0x0005e200080000ff */
[----:B------:R-:W-:Y:S06]  /*42c0*/  BRA.U UP0, `(.L_x_82) ;  /* 0xfffffffd00787547 */ /* 0x000fec000b83ffff */
.L_x_79:
[----:B------:R-:W-:Y:S01]  /*42d0*/  UIADD3 UR17, UPT, UPT, UR17, 0x1, URZ ;  /* 0x0000000111117890 */ /* 0x000fe2000fffe0ff */
[C---:B------:R-:W-:Y:S01]  /*42e0*/  ISETP.NE.AND P0, PT, R10.reuse, 0x2, PT ;  /* 0x000000020a00780c */ /* 0x040fe20003f05270 */
[----:B------:R-:W-:Y:S02]  /*42f0*/  UIADD3 UR8, UPT, UPT, UR8, 0x1f0, URZ ;  /* 0x000001f008087890 */ /* 0x000fe4000fffe0ff */
[----:B------:R-:W-:Y:S01]  /*4300*/  UISETP.NE.AND UP0, UPT, UR17, 0x4, UPT ;  /* 0x000000041100788c */ /* 0x000fe2000bf05270 */
[----:B-12---:R-:W-:Y:S02]  /*4310*/  SEL R0, RZ, 0x1, P0 ;  /* 0x00000001ff007807 */ /* 0x006fe40000000000 */
[----:B------:R-:W-:Y:S01]  /*4320*/  SEL R10, R10, RZ, P0 ;  /* 0x000000ff0a0a7207 */ /* 0x000fe20000000000 */
[----:B------:R-:W-:Y:S01]  /*4330*/  USEL UR4, URZ, 0x1, UP0 ;  /* 0x00000001ff047887 */ /* 0x000fe20008000000 */
[----:B------:R-:W-:Y:S01]  /*4340*/  LOP3.LUT R9, R9, R0, RZ, 0x3c, !PT ;  /* 0x0000000009097212 */ /* 0x000fe200078e3cff */
[----:B------:R-:W-:Y:S01]  /*4350*/  USEL UR17, UR17, URZ, UP0 ;  /* 0x000000ff11117287 */ /* 0x000fe20008000000 */
[----:B------:R1:W-:Y:S03]  /*4360*/  UTCBAR [UR8], URZ ;  /* 0x000000ff080073e9 */ /* 0x0003e600080000ff */
[----:B------:R-:W-:Y:S01]  /*4370*/  LOP3.LUT R11, R11, UR4, RZ, 0x3c, !PT ;  /* 0x000000040b0b7c12 */ /* 0x000fe2000f8e3cff */
[----:B------:R-:W-:Y:S07]  /*4380*/  @P1 BRA `(.L_x_83) ;  /* 0xfffffff800b01947 */ /* 0x000fee000383ffff */
[----:B------:R-:W2:Y:S01]  /*4390*/  S2UR UR4, SR_CgaCtaId ;  /* 0x00000000000479c3 */ /* 0x000ea20000008800 */
[----:B------:R-:W-:Y:S01]  /*43a0*/  ELECT P0, URZ, PT ;  /* 0x0000000000ff782f */ /* 0x000fe20003800000 */
[----:B------:R-:W-:Y:S01]  /*43b0*/  IMAD.MOV.U32 R0, RZ, RZ, 0x1 ;  /* 0x00000001ff007424 */ /* 0x000fe200078e00ff */
[----:B------:R-:W-:Y:S01]  /*43c0*/  UIADD3 UR6, UPT, UPT, UR6, 0x210, URZ ;  /* 0x0000021006067890 */ /* 0x000fe2000fffe0ff */
[----:B------:R-:W-:Y:S01]  /*43d0*/  SHF.L.U32 R3, R11, 0x1f, RZ ;  /* 0x0000001f0b037819 */ /* 0x000fe200000006ff */
[----:B------:R-:W-:-:S03]  /*43e0*/  UMOV UR5, 0x40 ;  /* 0x0000004000057882 */ /* 0x000fc60000000000 */
[----:B------:R-:W-:Y:S01]  /*43f0*/  UVIRTCOUNT.DEALLOC.SMPOOL 0x80 ;  /* 0x000000800000784c */ /* 0x000fe20000000000 */
[----:B--2---:R-:W-:Y:S02]  /*4400*/  ULEA UR4, UR4, UR5, 0x18 ;  /* 0x0000000504047291 */ /* 0x004fe4000f8ec0ff */
[----:B------:R-:W-:-:S07]  /*4410*/  ULEA UR5, UR17, UR6, 0x3 ;  /* 0x0000000611057291 */ /* 0x000fce000f8e18ff */
[----:B------:R2:W-:Y:S02]  /*4420*/  @P0 STS.U8 [UR4+0x1c], R0 ;  /* 0x00001c00ff000988 */ /* 0x0005e40008000004 */
[----:B------:R-:W3:Y:S02]  /*4430*/  SYNCS.PHASECHK.TRANS64.TRYWAIT P0, [UR5], R3 ;  /* 0x00000003ff0075a7 */ /* 0x000ee40008001105 */
[----:B--23--:R-:W-:Y:S05]  /*4440*/  @!P0 BRA `(.L_x_84) ;  /* 0x00000038006c8947 */ /* 0x00cfea0003800000 */
.L_x_185:
[----:B------:R-:W-:-:S04]  /*4450*/  UIADD3 UR7, UPT, UPT, UR17, 0x1, URZ ;  /* 0x0000000111077890 */ /* 0x000fc8000fffe0ff */
[----:B------:R-:W-:-:S04]  /*4460*/  UISETP.NE.AND UP0, UPT, UR7, 0x4, UPT ;  /* 0x000000040700788c */ /* 0x000fc8000bf05270 */
[----:B-1----:R-:W-:Y:S02]  /*4470*/  USEL UR8, URZ, 0x1, UP0 ;  /* 0x00000001ff087887 */ /* 0x002fe40008000000 */
[----:B------:R-:W-:-:S04]  /*4480*/  USEL UR7, UR7, URZ, UP0 ;  /* 0x000000ff07077287 */ /* 0x000fc80008000000 */
[----:B------:R-:W-:Y:S01]  /*4490*/  ULEA UR5, UR7, UR6, 0x3 ;  /* 0x0000000607057291 */ /* 0x000fe2000f8e18ff */
[----:B------:R-:W-:-:S04]  /*44a0*/  LOP3.LUT R2, R11, UR8, RZ, 0x3c, !PT ;  /* 0x000000080b027c12 */ /* 0x000fc8000f8e3cff */
[----:B--2---:R-:W-:-:S04]  /*44b0*/  SHF.L.U32 R3, R2, 0x1f, RZ ;  /* 0x0000001f02037819 */ /* 0x004fc800000006ff */
[----:B------:R-:W1:Y:S02]  /*44c0*/  SYNCS.PHASECHK.TRANS64.TRYWAIT P0, [UR5], R3 ;  /* 0x00000003ff0075a7 */ /* 0x000e640008001105 */
[----:B-1----:R-:W-:Y:S05]  /*44d0*/  @!P0 BRA `(.L_x_85) ;  /* 0x0000003800608947 */ /* 0x002fea0003800000 */
.L_x_187:
        /* <DEDUP_REMOVED lines=9> */
.L_x_189:
[----:B------:R-:W-:-:S04]  /*4570*/  UIADD3 UR7, UPT, UPT, UR7, 0x1, URZ ;  /* 0x0000000107077890 */ /* 0x000fc8000fffe0ff */
[----:B------:R-:W-:-:S04]  /*4580*/  UISETP.NE.AND UP0, UPT, UR7, 0x4, UPT ;  /* 0x000000040700788c */ /* 0x000fc8000bf05270 */
[----:B------:R-:W-:Y:S02]  /*4590*/  USEL UR5, URZ, 0x1, UP0 ;  /* 0x00000001ff057887 */ /* 0x000fe40008000000 */
[----:B------:R-:W-:-:S04]  /*45a0*/  USEL UR7, UR7, URZ, UP0 ;  /* 0x000000ff07077287 */ /* 0x000fc80008000000 */
[----:B------:R-:W-:Y:S01]  /*45b0*/  ULEA UR7, UR7, UR6, 0x3 ;  /* 0x0000000607077291 */ /* 0x000fe2000f8e18ff */
[----:B-1----:R-:W-:-:S04]  /*45c0*/  LOP3.LUT R3, R2, UR5, RZ, 0x3c, !PT ;  /* 0x0000000502037c12 */ /* 0x002fc8000f8e3cff */
[----:B------:R-:W-:-:S04]  /*45d0*/  SHF.L.U32 R3, R3, 0x1f, RZ ;  /* 0x0000001f03037819 */ /* 0x000fc800000006ff */
[----:B------:R-:W1:Y:S02]  /*45e0*/  SYNCS.PHASECHK.TRANS64.TRYWAIT P0, [UR7], R3 ;  /* 0x00000003ff0075a7 */ /* 0x000e640008001107 */
[----:B-1----:R-:W-:Y:S05]  /*45f0*/  @!P0 BRA `(.L_x_87) ;  /* 0x0000003800488947 */ /* 0x002fea0003800000 */
.L_x_191:
[----:B------:R-:W-:Y:S01]  /*4600*/  NOP ;  /* 0x0000000000007918 */ /* 0x000fe20000000000 */
[----:B-1----:R-:W1:Y:S01]  /*4610*/  LDS R0, [UR4+0x14] ;  /* 0x00001404ff007984 */ /* 0x002e620008000800 */
[----:B------:R-:W-:Y:S01]  /*4620*/  ULOP3.LUT UR6, UR19, 0xffff, URZ, 0xc0, !UPT ;  /* 0x0000ffff13067892 */ /* 0x000fe2000f8ec0ff */
[----:B------:R-:W-:Y:S01]  /*4630*/  UMOV UR8, 0xffff ;  /* 0x0000ffff00087882 */ /* 0x000fe20000000000 */
[----:B------:R-:W-:Y:S02]  /*4640*/  UMOV UR5, 0x1 ;  /* 0x0000000100057882 */ /* 0x000fe40000000000 */
[----:B------:R-:W-:-:S04]  /*4650*/  USHF.R.U32.HI UR6, URZ, 0x5, UR6 ;  /* 0x00000005ff067899 */ /* 0x000fc80008011606 */
[----:B------:R-:W-:Y:S02]  /*4660*/  USHF.L.U32 UR8, UR8, UR6, URZ ;  /* 0x0000000608087299 */ /* 0x000fe400080006ff */
[----:B------:R-:W-:-:S04]  /*4670*/  USHF.L.U32 UR5, UR5, UR6, URZ ;  /* 0x0000000605057299 */ /* 0x000fc800080006ff */
[----:B-1----:R-:W-:-:S04]  /*4680*/  LOP3.LUT R0, R0, UR8, RZ, 0xc0, !PT ;  /* 0x0000000800007c12 */ /* 0x002fc8000f8ec0ff */
[----:B------:R-:W-:-:S13]  /*4690*/  ISETP.NE.AND P0, PT, R0, UR8, PT ;  /* 0x0000000800007c0c */ /* 0x000fda000bf05270 */
[----:B------:R-:W-:Y:S05]  /*46a0*/  @P0 BRA `(.L_x_88) ;  /* 0x0000000000580947 */ /* 0x000fea0003800000 */
[----:B------:R-:W1:Y:S02]  /*46b0*/  LDS R0, [UR4+0x18] ;  /* 0x00001804ff007984 */ /* 0x000e640008000800 */
[----:B-1----:R-:W-:-:S04]  /*46c0*/  LOP3.LUT R0, R0, UR5, RZ, 0xc0, !PT ;  /* 0x0000000500007c12 */ /* 0x002fc8000f8ec0ff */
[----:B------:R-:W-:-:S13]  /*46d0*/  ISETP.NE.AND P0, PT, R0, UR5, PT ;  /* 0x0000000500007c0c */ /* 0x000fda000bf05270 */
[----:B------:R-:W-:Y:S05]  /*46e0*/  @P0 BRA `(.L_x_89) ;  /* 0x00000000003c0947 */ /* 0x000fea0003800000 */
[----:B------:R-:W1:Y:S01]  /*46f0*/  S2R R2, SR_LANEID ;  /* 0x0000000000027919 */ /* 0x000e620000000000 */
[----:B------:R-:W-:Y:S01]  /*4700*/  ULOP3.LUT UR8, URZ, UR8, URZ, 0x33, !UPT ;  /* 0x00000008ff087292 */ /* 0x000fe2000f8e33ff */
[----:B------:R-:W-:Y:S01]  /*4710*/  LOP3.LUT R4, RZ, UR5, RZ, 0x33, !PT ;  /* 0x00000005ff047c12 */ /* 0x000fe2000f8e33ff */
[----:B------:R-:W-:Y:S02]  /*4720*/  VOTEU.ANY UR7, UPT, PT ;  /* 0x0000000000077886 */ /* 0x000fe400038e0100 */
[----:B------:R-:W-:Y:S01]  /*4730*/  UFLO.U32 UR7, UR7 ;  /* 0x00000007000772bd */ /* 0x000fe200080e0000 */
[----:B------:R-:W2:Y:S01]  /*4740*/  REDUX UR5, R4 ;  /* 0x00000000040573c4 */ /* 0x000ea20000000000 */
[----:B------:R-:W-:-:S06]  /*4750*/  IMAD.U32 R0, RZ, RZ, UR8 ;  /* 0x00000008ff007e24 */ /* 0x000fcc000f8e00ff */
[----:B------:R3:W-:Y:S01]  /*4760*/  UTCATOMSWS.AND URZ, UR8 ;  /* 0x0000000800ff79e3 */ /* 0x0007e20008000000 */
[----:B------:R-:W4:Y:S01]  /*4770*/  REDUX UR6, R0 ;  /* 0x00000000000673c4 */ /* 0x000f220000000000 */
[----:B-1----:R-:W-:Y:S01]  /*4780*/  ISETP.EQ.U32.AND P0, PT, R2, UR7, PT ;  /* 0x0000000702007c0c */ /* 0x002fe2000bf02070 */
[----:B--2---:R-:W-:Y:S01]  /*4790*/  IMAD.U32 R2, RZ, RZ, UR5 ;  /* 0x00000005ff027e24 */ /* 0x004fe2000f8e00ff */
[----:B----4-:R-:W-:-:S11]  /*47a0*/  MOV R3, UR6 ;  /* 0x0000000600037c02 */ /* 0x010fd60008000f00 */
[----:B------:R3:W-:Y:S04]  /*47b0*/  @P0 ATOMS.AND RZ, [UR4+0x14], R3 ;  /* 0x00001403ffff098c */ /* 0x0007e8000a800004 */
[----:B------:R3:W-:Y:S01]  /*47c0*/  @P0 ATOMS.AND RZ, [UR4+0x18], R2 ;  /* 0x00001802ffff098c */ /* 0x0007e2000a800004 */
[----:B------:R-:W-:Y:S05]  /*47d0*/  BRA `(.L_x_90) ;  /* 0x0000000000147947 */ /* 0x000fea0003800000 */
.L_x_89:
[----:B------:R-:W-:Y:S02]  /*47e0*/  MOV R2, 0x4800 ;  /* 0x0000480000027802 */ /* 0x000fe40000000f00 */
[----:B----45:R-:W-:Y:S05]  /*47f0*/  CALL.REL.NOINC `($__internal_0_$__cuda_sm10x_tcgen05_guardrail_trap_col_being_dealloced_not_returned_by_alloc) ;  /* 0x0000003800647944 */ /* 0x030fea0003c00000 */
[----:B------:R-:W-:Y:S05]  /*4800*/  BRA `(.L_x_90) ;  /* 0x0000000000087947 */ /* 0x000fea0003800000 */
.L_x_88:
[----:B------:R-:W-:Y:S02]  /*4810*/  MOV R2, 0x4830 ;  /* 0x0000483000027802 */ /* 0x000fe40000000f00 */
[----:B----45:R-:W-:Y:S05]  /*4820*/  CALL.REL.NOINC `($__internal_2_$__cuda_sm10x_tcgen05_guardrail_trap_unallocated_columns_being_dealloced) ;  /* 0x0000003800707944 */ /* 0x030fea0003c00000 */
.L_x_90:
[----:B------:R-:W-:Y:S01]  /*4830*/  NOP ;  /* 0x0000000000007918 */ /* 0x000fe20000000000 */
[----:B---3--:R-:W-:Y:S05]  /*4840*/  EXIT ;  /* 0x000000000000794d */ /* 0x008fea0003800000 */
.L_x_72:
[----:B------:R-:W-:-:S09]  /*4850*/  UISETP.NE.OR UP2, UPT, UR8, 0x3, !UP2 ;  /* 0x000000030800788c */ /* 0x000fd2000d745670 */
[----:B------:R-:W-:Y:S05]  /*4860*/  BRA.U UP2, `(.L_x_91) ;  /* 0x0000000902c87547 */ /* 0x000fea000b800000 */
[----:B------:R-:W1:Y:S01]  /*4870*/  LDCU.64 UR6, c[0x0][0x888] ;  /* 0x00011100ff0677ac */ /* 0x000e620008000a00 */
[----:B------:R-:W2:Y:S01]  /*4880*/  LDC R0, c[0x0][0xb30] ;  /* 0x0002cc00ff007b82 */ /* 0x000ea20000000800 */
[----:B------:R-:W-:Y:S01]  /*4890*/  IMAD.MOV.U32 R30, RZ, RZ, 0x1 ;  /* 0x00000001ff1e7424 */ /* 0x000fe200078e00ff */
[----:B------:R-:W-:Y:S01]  /*48a0*/  CS2R R28, SRZ ;  /* 0x00000000001c7805 */ /* 0x000fe2000001ff00 */
[----:B------:R-:W4:Y:S01]  /*48b0*/  LDCU.64 UR4, c[0x0][0x890] ;  /* 0x00011200ff0477ac */ /* 0x000f220008000a00 */
[----:B------:R-:W-:Y:S01]  /*48c0*/  IMAD.MOV.U32 R25, RZ, RZ, 0x1000 ;  /* 0x00001000ff197424 */ /* 0x000fe200078e00ff */
[----:B------:R-:W-:-:S03]  /*48d0*/  UMOV UR8, 0x400 ;  /* 0x0000040000087882 */ /* 0x000fc60000000000 */
[----:B------:R-:W3:Y:S01]  /*48e0*/  LDC R19, c[0x0][0x370] ;  /* 0x0000dc00ff137b82 */ /* 0x000ee20000000800 */
[----:B------:R-:W-:-:S07]  /*48f0*/  UPLOP3.LUT UP1, UPT, UPT, UPT, UPT, 0x40, 0x4 ;  /* 0x000000000004789c */ /* 0x000fce0003f2e870 */
[----:B------:R-:W3:Y:S01]  /*4900*/  LDC R2, c[0x0][0xb0c] ;  /* 0x0002c300ff027b82 */ /* 0x000ee20000000800 */
[----:B-1----:R-:W-:Y:S02]  /*4910*/  UISETP.NE.U32.AND UP2, UPT, UR6, URZ, UPT ;  /* 0x000000ff0600728c */ /* 0x002fe4000bf45070 */
[----:B------:R-:W-:Y:S02]  /*4920*/  ULEA UR6, UR37, UR8, 0x18 ;  /* 0x0000000825067291 */ /* 0x000fe4000f8ec0ff */
[----:B------:R-:W-:Y:S02]  /*4930*/  UISETP.NE.AND.EX UP2, UPT, UR7, URZ, UPT, UP2 ;  /* 0x000000ff0700728c */ /* 0x000fe4000bf45320 */
[----:B------:R-:W-:Y:S01]  /*4940*/  UIADD3 UR7, UPT, UPT, UR6, 0x1b0, URZ ;  /* 0x000001b006077890 */ /* 0x000fe2000fffe0ff */
[----:B------:R-:W1:Y:S01]  /*4950*/  LDC R18, c[0x0][0xb20] ;  /* 0x0002c800ff127b82 */ /* 0x000e620000000800 */
[----:B----4-:R-:W-:Y:S01]  /*4960*/  UISETP.NE.U32.AND UP3, UPT, UR4, URZ, UPT ;  /* 0x000000ff0400728c */ /* 0x010fe2000bf65070 */
[----:B--2---:R-:W-:Y:S01]  /*4970*/  ISETP.NE.AND P1, PT, R0, 0x1, PT ;  /* 0x000000010000780c */ /* 0x004fe20003f25270 */
[----:B------:R-:W-:-:S02]  /*4980*/  UPRMT UR37, UR37, 0x654, UR7 ;  /* 0x0000065425257896 */ /* 0x000fc40008000007 */
[----:B------:R-:W-:-:S03]  /*4990*/  UISETP.NE.AND.EX UP3, UPT, UR5, URZ, UPT, UP3 ;  /* 0x000000ff0500728c */ /* 0x000fc6000bf65330 */
[----:B------:R-:W2:Y:S08]  /*49a0*/  LDC.64 R32, c[0x0][0x348] ;  /* 0x0000d200ff207b82 */ /* 0x000eb00000000a00 */
[----:B------:R-:W4:Y:S08]  /*49b0*/  LDC.64 R16, c[0x0][0xb10] ;  /* 0x0002c400ff107b82 */ /* 0x000f300000000a00 */
[----:B------:R-:W1:Y:S08]  /*49c0*/  LDC.64 R6, c[0x0][0xb18] ;  /* 0x0002c600ff067b82 */ /* 0x000e700000000a00 */
[----:B------:R-:W1:Y:S08]  /*49d0*/  LDC.64 R4, c[0x0][0xb28] ;  /* 0x0002ca00ff047b82 */ /* 0x000e700000000a00 */
[----:B---3--:R-:W1:Y:S02]  /*49e0*/  LDC R24, c[0x0][0x374] ;  /* 0x0000dd00ff187b82 */ /* 0x008e640000000800 */
.L_x_99:
[C---:B------:R-:W-:Y:S02]  /*49f0*/  LEA R0, R29.reuse, UR6, 0x3 ;  /* 0x000000061d007c11 */ /* 0x040fe4000f8e18ff */
[----:B------:R-:W-:Y:S02]  /*4a00*/  SHF.L.U32 R3, R28, 0x1f, RZ ;  /* 0x0000001f1c037819 */ /* 0x000fe400000006ff */
[----:B------:R-:W-:Y:S02]  /*4a10*/  LEA R20, R29, UR6, 0x4 ;  /* 0x000000061d147c11 */ /* 0x000fe4000f8e20ff */
[----:B---3--:R-:W3:Y:S02]  /*4a20*/  SYNCS.PHASECHK.TRANS64.TRYWAIT P0, [R0+URZ+0x1d0], R3 ;  /* 0x0001d003000075a7 */ /* 0x008ee400080011ff */
[----:B---3--:R-:W-:Y:S05]  /*4a30*/  @!P0 BRA `(.L_x_92) ;  /* 0x0000003400508947 */ /* 0x008fea0003800000 */
.L_x_192:
[----:B------:R-:W-:Y:S01]  /*4a40*/  ISETP.GE.AND P0, PT, R40, 0x1, PT ;  /* 0x000000012800780c */ /* 0x000fe20003f06270 */
[----:B------:R-:W1:Y:S01]  /*4a50*/  LDS.128 R20, [R20+0x260] ;  /* 0x0002600014147984 */ /* 0x000e620000000c00 */
[----:B------:R-:W-:Y:S01]  /*4a60*/  ISETP.NE.U32.AND P4, PT, RZ, UR4, PT ;  /* 0x00000004ff007c0c */ /* 0x000fe2000bf85070 */
[----:B---3--:R-:W-:Y:S01]  /*4a70*/  VIADD R0, R0, 0x1e0 ;  /* 0x000001e000007836 */ /* 0x008fe20000000000 */
[----:B------:R-:W-:Y:S02]  /*4a80*/  SHF.L.U32 R26, R30, 0x1f, RZ ;  /* 0x0000001f1e1a7819 */ /* 0x000fe400000006ff */
[----:B------:R-:W-:Y:S02]  /*4a90*/  ISETP.NE.AND.EX P4, PT, RZ, UR5, PT, P4 ;  /* 0x00000005ff007c0c */ /* 0x000fe4000bf85340 */
[----:B------:R-:W-:Y:S01]  /*4aa0*/  PRMT R0, RZ, 0x654, R0 ;  /* 0x00000654ff007816 */ /* 0x000fe20000000000 */
[----:B------:R-:W-:Y:S01]  /*4ab0*/  @!PT LDS RZ, [RZ] ;  /* 0x00000000fffff984 */ /* 0x000fe20000000800 */
[----:B------:R-:W-:Y:S01]  /*4ac0*/  @!PT LDS RZ, [RZ] ;  /* 0x00000000fffff984 */ /* 0x000fe20000000800 */
[----:B------:R-:W-:Y:S01]  /*4ad0*/  @!PT LDS RZ, [RZ] ;  /* 0x00000000fffff984 */ /* 0x000fe20000000800 */
[----:B------:R-:W-:Y:S01]  /*4ae0*/  @!PT LDS RZ, [RZ] ;  /* 0x00000000fffff984 */ /* 0x000fe20000000800 */
[----:B------:R3:W-:Y:S06]  /*4af0*/  MEMBAR.ALL.CTA ;  /* 0x0000000000007992 */ /* 0x0007ec0000008000 */
[----:B---3--:R-:W3:Y:S02]  /*4b00*/  FENCE.VIEW.ASYNC.S ;  /* 0x00000000000073c6 */ /* 0x008ee40000000000 */
[----:B---3--:R3:W-:Y:S01]  /*4b10*/  SYNCS.ARRIVE.TRANS64.RED.A1T0 RZ, [R0+URZ], RZ ;  /* 0x000000ff00ff79a7 */ /* 0x0087e200081004ff */
[----:B-1----:R-:W-:Y:S11]  /*4b20*/  LOP3.LUT P3, RZ, R22, 0x1, RZ, 0xc0, !PT ;  /* 0x0000000116ff7812 */ /* 0x002ff6000786c0ff */
[----:B------:R-:W-:Y:S02]  /*4b30*/  @!UPT UIADD3 URZ, UPT, UPT, URZ, URZ, URZ ;  /* 0x000000fffffff290 */ /* 0x000fe4000fffe0ff */
[----:B------:R-:W-:Y:S02]  /*4b40*/  @P3 MOV R13, R20 ;  /* 0x00000014000d3202 */ /* 0x000fe40000000f00 */
[----:B------:R-:W-:Y:S01]  /*4b50*/  @P3 LOP3.LUT R8, R21, 0xffff, RZ, 0xc0, !PT ;  /* 0x0000ffff15083812 */ /* 0x000fe200078ec0ff */
[----:B---3--:R-:W-:Y:S06]  /*4b60*/  @!P0 BRA `(.L_x_93) ;  /* 0x0000000000a48947 */ /* 0x008fec0003800000 */
[----:B------:R-:W-:Y:S01]  /*4b70*/  IMAD.HI.U32 R31, R24, R7, RZ ;  /* 0x00000007181f7227 */ /* 0x000fe200078e00ff */
[----:B------:R-:W-:Y:S02]  /*4b80*/  ISETP.NE.AND P0, PT, R6, 0x1, PT ;  /* 0x000000010600780c */ /* 0x000fe40003f05270 */
[----:B------:R-:W-:Y:S01]  /*4b90*/  ISETP.NE.AND P2, PT, R40, 0x1, PT ;  /* 0x000000012800780c */ /* 0x000fe20003f45270 */
[----:B----4-:R-:W-:Y:S01]  /*4ba0*/  IMAD.HI.U32 R34, R19, R16, RZ ;  /* 0x0000001013227227 */ /* 0x010fe200078e00ff */
[----:B------:R-:W-:Y:S02]  /*4bb0*/  SHF.R.U32.HI R31, RZ, R18, R31 ;  /* 0x00000012ff1f7219 */ /* 0x000fe4000001161f */
[----:B------:R-:W-:Y:S01]  /*4bc0*/  ISETP.NE.AND P5, PT, R2, 0x1, PT ;  /* 0x000000010200780c */ /* 0x000fe20003fa5270 */
[----:B------:R-:W-:Y:S01]  /*4bd0*/  IMAD.HI.U32 R36, R13, R16, RZ ;  /* 0x000000100d247227 */ /* 0x000fe200078e00ff */
[----:B------:R-:W-:Y:S02]  /*4be0*/  SHF.R.U32.HI R34, RZ, R17, R34 ;  /* 0x00000011ff227219 */ /* 0x000fe40000011622 */
[----:B------:R-:W-:Y:S01]  /*4bf0*/  SEL R3, R24, R31, !P0 ;  /* 0x0000001f18037207 */ /* 0x000fe20004000000 */
[C---:B------:R-:W-:Y:S01]  /*4c00*/  IMAD.HI.U32 R31, R8.reuse, R7, RZ ;  /* 0x00000007081f7227 */ /* 0x040fe200078e00ff */
[----:B------:R-:W-:Y:S02]  /*4c10*/  SEL R11, R19, R34, !P5 ;  /* 0x00000022130b7207 */ /* 0x000fe40006800000 */
[----:B------:R-:W-:Y:S01]  /*4c20*/  SHF.R.U32.HI R36, RZ, R17, R36 ;  /* 0x00000011ff247219 */ /* 0x000fe20000011624 */
[----:B------:R-:W-:Y:S01]  /*4c30*/  IMAD.HI.U32 R38, R3, R4, RZ ;  /* 0x0000000403267227 */ /* 0x000fe200078e00ff */
[----:B------:R-:W-:Y:S03]  /*4c40*/  SHF.R.U32.HI R31, RZ, R18, R31 ;  /* 0x00000012ff1f7219 */ /* 0x000fe6000001161f */
[----:B------:R-:W-:Y:S01]  /*4c50*/  IMAD.HI.U32 R34, R11, R4, RZ ;  /* 0x000000040b227227 */ /* 0x000fe200078e00ff */
[----:B------:R-:W-:Y:S02]  /*4c60*/  @P2 SHF.R.U32.HI R3, RZ, R5, R38 ;  /* 0x00000005ff032219 */ /* 0x000fe40000011626 */
[----:B------:R-:W-:Y:S02]  /*4c70*/  SEL R9, R8, R31, !P0 ;  /* 0x0000001f08097207 */ /* 0x000fe40004000000 */
[----:B------:R-:W-:Y:S01]  /*4c80*/  @P2 SHF.R.U32.HI R11, RZ, R5, R34 ;  /* 0x00000005ff0b2219 */ /* 0x000fe20000011622 */
[C---:B------:R-:W-:Y:S01]  /*4c90*/  IMAD R10, R40.reuse, R3, RZ ;  /* 0x00000003280a7224 */ /* 0x040fe200078e02ff */
[----:B------:R-:W-:Y:S01]  /*4ca0*/  SEL R3, R13, R36, !P5 ;  /* 0x000000240d037207 */ /* 0x000fe20006800000 */
[C---:B------:R-:W-:Y:S03]  /*4cb0*/  IMAD.HI.U32 R14, R9.reuse, R4, RZ ;  /* 0x00000004090e7227 */ /* 0x040fe600078e00ff */
[----:B------:R-:W-:Y:S01]  /*4cc0*/  ISETP.GE.AND P0, PT, R9, R10, PT ;  /* 0x0000000a0900720c */ /* 0x000fe20003f06270 */
[C---:B------:R-:W-:Y:S01]  /*4cd0*/  IMAD R12, R40.reuse, R11, RZ ;  /* 0x0000000b280c7224 */ /* 0x040fe200078e02ff */
[-C--:B------:R-:W-:Y:S04]  /*4ce0*/  SHF.R.U32.HI R14, RZ, R5.reuse, R14 ;  /* 0x00000005ff0e7219 */ /* 0x080fe8000001160e */
[----:B------:R-:W-:Y:S02]  /*4cf0*/  ISETP.GE.OR P0, PT, R3, R12, P0 ;  /* 0x0000000c0300720c */ /* 0x000fe40000706670 */
[----:B------:R-:W-:Y:S05]  /*4d00*/  SEL R15, R9, R14, !P2 ;  /* 0x0000000e090f7207 */ /* 0x000fea0005000000 */
[----:B------:R-:W-:Y:S04]  /*4d10*/  IMAD.MOV R14, RZ, RZ, -R15 ;  /* 0x000000ffff0e7224 */ /* 0x000fe800078e0a0f */
[----:B------:R-:W-:Y:S02]  /*4d20*/  IMAD R14, R40, R14, R9 ;  /* 0x0000000e280e7224 */ /* 0x000fe400078e0209 */
[C---:B------:R-:W-:Y:S05]  /*4d30*/  @!P0 IMAD.HI.U32 R10, R3.reuse, R4, RZ ;  /* 0x00000004030a8227 */ /* 0x040fea00078e00ff */
[----:B------:R-:W-:Y:S04]  /*4d40*/  @!P0 SHF.R.U32.HI R10, RZ, R5, R10 ;  /* 0x00000005ff0a8219 */ /* 0x000fe8000001160a */
[----:B------:R-:W-:Y:S01]  /*4d50*/  @!P0 SEL R0, R3, R10, !P2 ;  /* 0x0000000a03008207 */ /* 0x000fe20005000000 */
[----:B------:R-:W-:Y:S03]  /*4d60*/  IMAD.MOV R10, RZ, RZ, -R3 ;  /* 0x000000ffff0a7224 */ /* 0x000fe600078e0a03 */
[----:B------:R-:W-:Y:S01]  /*4d70*/  @!P0 IADD3 R15, PT, PT, R15, -R0, RZ ;  /* 0x800000000f0f8210 */ /* 0x000fe20007ffe0ff */
[----:B------:R-:W-:Y:S01]  /*4d80*/  @!P0 IMAD R0, R11, R14, R0 ;  /* 0x0000000e0b008224 */ /* 0x000fe200078e0200 */
[----:B------:R-:W-:Y:S01]  /*4d90*/  IADD3 R11, PT, PT, -R9, RZ, RZ ;  /* 0x000000ff090b7210 */ /* 0x000fe20007ffe1ff */
[----:B------:R-:W-:Y:S02]  /*4da0*/  IMAD R13, R2, R10, R13 ;  /* 0x0000000a020d7224 */ /* 0x000fe400078e020d */
[----:B------:R-:W-:Y:S02]  /*4db0*/  @!P0 IMAD R9, R15, R40, R3 ;  /* 0x000000280f098224 */ /* 0x000fe400078e0203 */
[----:B------:R-:W-:Y:S02]  /*4dc0*/  @!P0 IMAD.MOV.U32 R3, RZ, RZ, R0 ;  /* 0x000000ffff038224 */ /* 0x000fe400078e0000 */
[----:B------:R-:W-:Y:S02]  /*4dd0*/  IMAD R8, R6, R11, R8 ;  /* 0x0000000b06087224 */ /* 0x000fe400078e0208 */
[----:B------:R-:W-:Y:S02]  /*4de0*/  IMAD R13, R3, R2, R13 ;  /* 0x00000002030d7224 */ /* 0x000fe400078e020d */
[----:B------:R-:W-:Y:S02]  /*4df0*/  IMAD R8, R9, R6, R8 ;  /* 0x0000000609087224 */ /* 0x000fe400078e0208 */
.L_x_93:
[----:B------:R-:W-:Y:S05]  /*4e00*/  BRA.U UP1, `(.L_x_94) ;  /* 0x0000000101107547 */ /* 0x000fea000b800000 */
[----:B------:R-:W-:Y:S04]  /*4e10*/  MOV R0, UR13 ;  /* 0x0000000d00007c02 */ /* 0x000fe80008000f00 */
[----:B------:R-:W-:Y:S04]  /*4e20*/  SHF.L.U32 R3, R0, 0x1f, RZ ;  /* 0x0000001f00037819 */ /* 0x000fe800000006ff */
[----:B------:R-:W1:Y:S02]  /*4e30*/  SYNCS.PHASECHK.TRANS64.TRYWAIT P0, [UR6+0x1c8], R3 ;  /* 0x0001c803ff0075a7 */ /* 0x000e640008001106 */
[----:B-1----:R-:W-:Y:S05]  /*4e40*/  @!P0 BRA `(.L_x_95) ;  /* 0x0000003000608947 */ /* 0x002fea0003800000 */
.L_x_94:
[----:B------:R-:W-:Y:S05]  /*4e50*/  BRA.U !UP3, `(.L_x_96) ;  /* 0x000000010b347547 */ /* 0x000fea000b800000 */
[----:B------:R-:W-:Y:S01]  /*4e60*/  UPLOP3.LUT UP0, UPT, UPT, UPT, UP2, 0x80, 0x8 ;  /* 0x000000000008789c */ /* 0x000fe20003f0f020 */
[----:B-1----:R-:W-:Y:S02]  /*4e70*/  HFMA2 R0, -RZ, RZ, 0, 5.9604644775390625e-08 ;  /* 0x00000001ff007431 */ /* 0x002fe400000001ff */
[----:B------:R-:W-:Y:S03]  /*4e80*/  IMAD.MOV.U32 R96, RZ, RZ, 0x1 ;  /* 0x00000001ff607424 */ /* 0x000fe600078e00ff */
[----:B------:R-:W-:Y:S05]  /*4e90*/  PLOP3.LUT P0, PT, PT, PT, UP0, 0x80, 0x8 ;  /* 0x000000000008781c */ /* 0x000fea0003f0f008 */
[----:B------:R-:W1:Y:S01]  /*4ea0*/  @UP0 LDCU.64 UR8, c[0x0][0x888] ;  /* 0x00011100ff0807ac */ /* 0x000e620008000a00 */
[----:B------:R-:W-:Y:S07]  /*4eb0*/  @UP0 UIMAD UR7, UR36, UR4, URZ ;  /* 0x00000004240702a4 */ /* 0x000fee000f8e02ff */
[----:B------:R-:W-:Y:S01]  /*4ec0*/  @!P0 PRMT R96, R0, 0x7610, R96 ;  /* 0x0000761000608816 */ /* 0x000fe20000000060 */
[----:B-1----:R-:W-:Y:S03]  /*4ed0*/  @UP0 UIMAD.WIDE UR8, UR7, 0x4, UR8 ;  /* 0x00000004070808a5 */ /* 0x002fe6000f8e0208 */
[----:B------:R-:W1:Y:S03]  /*4ee0*/  @!UP0 LDCU UR7, c[0x0][0x880] ;  /* 0x00011000ff0787ac */ /* 0x000e660008000800 */
[----:B------:R-:W-:Y:S01]  /*4ef0*/  IMAD.U32 R10, RZ, RZ, UR8 ;  /* 0x00000008ff0a7e24 */ /* 0x000fe2000f8e00ff */
[----:B------:R-:W-:Y:S05]  /*4f00*/  MOV R11, UR9 ;  /* 0x00000009000b7c02 */ /* 0x000fea0008000f00 */
[----:B-----5:R3:W5:Y:S02]  /*4f10*/  @P0 LDG.E R49, desc[UR40][R10.64] ;  /* 0x000000280a310981 */ /* 0x020764000c1e1900 */
[----:B-1-3--:R-:W-:Y:S07]  /*4f20*/  @!P0 IMAD.U32 R49, RZ, RZ, UR7 ;  /* 0x00000007ff318e24 */ /* 0x00afee000f8e00ff */
.L_x_96:
[----:B-----5:R-:W-:Y:S01]  /*4f30*/  @!P4 FSETP.EQ.AND P5, PT, R49, RZ, PT ;  /* 0x000000ff3100c20b */ /* 0x020fe20003fa2000 */
[----:B------:R-:W-:Y:S01]  /*4f40*/  @!UPT UIADD3 URZ, UPT, UPT, URZ, URZ, URZ ;  /* 0x000000fffffff290 */ /* 0x000fe2000fffe0ff */
[----:B------:R-:W-:Y:S11]  /*4f50*/  @!P4 BRA `(.L_x_97) ;  /* 0x000000000014c947 */ /* 0x000ff60003800000 */
[----:B------:R-:W-:Y:S02]  /*4f60*/  LOP3.LUT P0, RZ, R96, 0xff, RZ, 0xc0, !PT ;  /* 0x000000ff60ff7812 */ /* 0x000fe4000780c0ff */
[----:B------:R-:W-:Y:S04]  /*4f70*/  PLOP3.LUT P5, PT, PT, PT, UP0, 0x80, 0x8 ;  /* 0x000000000008781c */ /* 0x000fe80003faf008 */
[----:B------:R-:W-:Y:S07]  /*4f80*/  PLOP3.LUT P5, PT, P5, PT, PT, 0x8, 0x80 ;  /* 0x000000000080781c */ /* 0x000fee0002fae170 */
[----:B------:R-:W-:Y:S11]  /*4f90*/  @P0 FSETP.EQ.AND P5, PT, R49, RZ, PT ;  /* 0x000000ff3100020b */ /* 0x000ff60003fa2000 */
[----:B------:R-:W-:Y:S02]  /*4fa0*/  @!UPT UIADD3 URZ, UPT, UPT, URZ, URZ, URZ ;  /* 0x000000fffffff290 */ /* 0x000fe4000fffe0ff */
.L_x_97:
[----:B------:R-:W3:Y:S01]  /*4fb0*/  SYNCS.PHASECHK.TRANS64.TRYWAIT P4, [UR6+0x1b8], R26 ;  /* 0x0001b81aff0075a7 */ /* 0x000ee20008081106 */
[----:B------:R-:W-:Y:S01]  /*4fc0*/  @P3 SHF.R.U32.HI R27, RZ, 0x10, R21 ;  /* 0x00000010ff1b3819 */ /* 0x000fe20000011615 */
[----:B------:R-:W-:Y:S01]  /*4fd0*/  VIADD R29, R29, 0x1 ;  /* 0x000000011d1d7836 */ /* 0x000fe20000000000 */
[----:B------:R-:W5:Y:S08]  /*4fe0*/  LDC.64 R14, c[0x0][0xb10] ;  /* 0x0002c400ff0e7b82 */ /* 0x000f700000000a00 */
[----:B------:R-:W2:Y:S08]  /*4ff0*/  LDC.64 R10, c[0x0][0xb18] ;  /* 0x0002c600ff0a7b82 */ /* 0x000eb00000000a00 */
[----:B-1----:R-:W1:Y:S08]  /*5000*/  @!P1 LDC R0, c[0x0][0xb20] ;  /* 0x0002c800ff009b82 */ /* 0x002e700000000800 */
[----:B------:R-:W4:Y:S01]  /*5010*/  @!P1 LDC R3, c[0x0][0xb0c] ;  /* 0x0002c300ff039b82 */ /* 0x000f220000000800 */
[----:B-----5:R-:W-:Y:S05]  /*5020*/  @!P1 IMAD.HI.U32 R14, R13, R14, RZ ;  /* 0x0000000e0d0e9227 */ /* 0x020fea00078e00ff */
[----:B------:R-:W-:Y:S01]  /*5030*/  @!P1 SHF.R.U32.HI R14, RZ, R15, R14 ;  /* 0x0000000fff0e9219 */ /* 0x000fe2000001160e */
[----:B--2---:R-:W-:Y:S01]  /*5040*/  @!P1 IMAD.HI.U32 R11, R8, R11, RZ ;  /* 0x0000000b080b9227 */ /* 0x004fe200078e00ff */
[----:B------:R-:W-:Y:S04]  /*5050*/  @!P1 ISETP.NE.AND P0, PT, R10, 0x1, PT ;  /* 0x000000010a00980c */ /* 0x000fe80003f05270 */
[----:B-1----:R-:W-:Y:S02]  /*5060*/  @!P1 SHF.R.U32.HI R9, RZ, R0, R11 ;  /* 0x00000000ff099219 */ /* 0x002fe4000001160b */
[----:B----4-:R-:W-:Y:S02]  /*5070*/  @!P1 ISETP.NE.AND P2, PT, R3, 0x1, PT ;  /* 0x000000010300980c */ /* 0x010fe40003f45270 */
[----:B------:R-:W-:Y:S02]  /*5080*/  @!P1 SEL R9, R8, R9, !P0 ;  /* 0x0000000908099207 */ /* 0x000fe40004000000 */
[----:B------:R-:W-:Y:S02]  /*5090*/  ELECT P0, URZ, PT ;  /* 0x0000000000ff782f */ /* 0x000fe40003800000 */
[----:B------:R-:W-:Y:S05]  /*50a0*/  @!P1 SEL R14, R13, R14, !P2 ;  /* 0x0000000e0d0e9207 */ /* 0x000fea0005000000 */
[----:B------:R-:W-:Y:S02]  /*50b0*/  @!P1 IMAD.IADD R0, R9, 0x1, -R14 ;  /* 0x0000000109009824 */ /* 0x000fe400078e0a0e */
[----:B------:R-:W-:Y:S02]  /*50c0*/  @!P1 IMAD.IADD R9, R14, 0x1, -R9 ;  /* 0x000000010e099824 */ /* 0x000fe400078e0a09 */
[----:B------:R-:W-:Y:S02]  /*50d0*/  @!P1 IMAD R13, R0, R3, R13 ;  /* 0x00000003000d9224 */ /* 0x000fe400078e020d */
[----:B------:R-:W-:Y:S01]  /*50e0*/  @!P1 IMAD R8, R9, R10, R8 ;  /* 0x0000000a09089224 */ /* 0x000fe200078e0208 */
[----:B---3--:R-:W-:Y:S06]  /*50f0*/  @!P4 BRA `(.L_x_98) ;  /* 0x0000002c00ccc947 */ /* 0x008fec0003800000 */
.L_x_195:
[----:B------:R-:W-:Y:S01]  /*5100*/  PLOP3.LUT P5, PT, P5, P0, PT, 0xf2, 0x2f ;  /* 0x00000000002f781c */ /* 0x000fe20002fa1e72 */
[----:B------:R-:W-:Y:S01]  /*5110*/  UMOV UR14, 0x0 ;  /* 0x00000000000e7882 */ /* 0x000fe20000000000 */
[----:B------:R-:W-:Y:S01]  /*5120*/  LOP3.LUT R30, R30, 0x1, RZ, 0x3c, !PT ;  /* 0x000000011e1e7812 */ /* 0x000fe200078e3cff */
[----:B------:R-:W-:Y:S01]  /*5130*/  UMOV UR15, 0x10000000 ;  /* 0x10000000000f7882 */ /* 0x000fe20000000000 */
[----:B------:R-:W-:Y:S01]  /*5140*/  UMOV UR12, UR36 ;  /* 0x00000024000c7c82 */ /* 0x000fe20008000000 */
[----:B------:R-:W-:Y:S08]  /*5150*/  @P3 R2UR UR36, R27 ;  /* 0x000000001b2432ca */ /* 0x000ff000000e0000 */
[----:B-1----:R-:W-:Y:S01]  /*5160*/  @!P5 IADD3 R3, P0, PT, R32, 0x580, RZ ;  /* 0x000005802003d810 */ /* 0x002fe20007f1e0ff */
[----:B------:R-:W-:Y:S01]  /*5170*/  @!P5 IMAD.SHL.U32 R91, R91, 0x40, RZ ;  /* 0x000000405b5bd824 */ /* 0x000fe200078e00ff */
[----:B------:R-:W-:Y:S01]  /*5180*/  VOTEU.ALL UP1, P5 ;  /* 0x0000000000ff7886 */ /* 0x000fe20002820000 */
[----:B------:R-:W-:Y:S01]  /*5190*/  @!P5 IMAD.SHL.U32 R97, R97, 0x40, RZ ;  /* 0x000000406161d824 */ /* 0x000fe200078e00ff */
[----:B------:R-:W-:Y:S01]  /*51a0*/  @!P5 R2UR UR8, R3 ;  /* 0x000000000308d2ca */ /* 0x000fe200000e0000 */
[----:B------:R-:W-:Y:S01]  /*51b0*/  @!P5 IMAD.X R0, RZ, RZ, R33, P0 ;  /* 0x000000ffff00d224 */ /* 0x000fe200000e0621 */
[----:B------:R-:W-:Y:S01]  /*51c0*/  @!P5 R2UR UR10, R91 ;  /* 0x000000005b0ad2ca */ /* 0x000fe200000e0000 */
[----:B------:R-:W-:Y:S01]  /*51d0*/  @!UP1 UIADD3 UR9, UPT, UPT, UR6, 0x1b0, URZ ;  /* 0x000001b006099890 */ /* 0x000fe2000fffe0ff */
[----:B------:R-:W-:Y:S01]  /*51e0*/  @!P5 R2UR UR11, R97 ;  /* 0x00000000610bd2ca */ /* 0x000fe200000e0000 */
[----:B------:R-:W-:Y:S01]  /*51f0*/  IMAD.IADD R91, R8, 0x1, R79 ;  /* 0x00000001085b7824 */ /* 0x000fe200078e024f */
[----:B------:R-:W-:Y:S01]  /*5200*/  @!P5 R2UR UR7, R0 ;  /* 0x000000000007d2ca */ /* 0x000fe200000e0000 */
[----:B------:R-:W-:Y:S01]  /*5210*/  IMAD.IADD R97, R13, 0x1, R90 ;  /* 0x000000010d617824 */ /* 0x000fe200078e025a */
[C---:B------:R-:W-:Y:S04]  /*5220*/  ISETP.NE.AND P0, PT, R29.reuse, 0x2, PT ;  /* 0x000000021d00780c */ /* 0x040fe80003f05270 */
[----:B------:R-:W-:Y:S01]  /*5230*/  SEL R3, RZ, 0x1, P0 ;  /* 0x00000001ff037807 */ /* 0x000fe20000000000 */
[----:B------:R-:W-:Y:S01]  /*5240*/  IMAD.U32 R10, RZ, RZ, UR8 ;  /* 0x00000008ff0a7e24 */ /* 0x000fe2000f8e00ff */
[----:B------:R-:W-:Y:S01]  /*5250*/  @!UP1 UIADD3 UR8, UPT, UPT, UR6, 0x400, URZ ;  /* 0x0000040006089890 */ /* 0x000fe2000fffe0ff */
[----:B------:R-:W-:Y:S01]  /*5260*/  SEL R29, R29, RZ, P0 ;  /* 0x000000ff1d1d7207 */ /* 0x000fe20000000000 */
[----:B------:R-:W-:Y:S01]  /*5270*/  VOTEU.ALL UP1, P5 ;  /* 0x0000000000ff7886 */ /* 0x000fe20002820000 */
[----:B------:R-:W-:Y:S02]  /*5280*/  LOP3.LUT R28, R28, R3, RZ, 0x3c, !PT ;  /* 0x000000031c1c7212 */ /* 0x000fe400078e3cff */
[----:B------:R-:W-:Y:S01]  /*5290*/  IMAD.U32 R11, RZ, RZ, UR7 ;  /* 0x00000007ff0b7e24 */ /* 0x000fe2000f8e00ff */
[----:B------:R-:W-:Y:S04]  /*52a0*/  @!P5 R2UR UR16, R10 ;  /* 0x000000000a10d2ca */ /* 0x000fe800000e0000 */
[----:B------:R-:W-:Y:S11]  /*52b0*/  @!P5 R2UR UR17, R11 ;  /* 0x000000000b11d2ca */ /* 0x000ff600000e0000 */
[----:B------:R-:W-:Y:S02]  /*52c0*/  @!UPT UIADD3 URZ, UPT, UPT, URZ, URZ, URZ ;  /* 0x000000fffffff290 */ /* 0x000fe4000fffe0ff */
[----:B------:R3:W-:Y:S01]  /*52d0*/  @!UP1 UTMALDG.3D [UR8], [UR16], desc[UR14] ;  /* 0x00000e08100095b4 */ /* 0x0007e20008011000 */
[----:B------:R3:W-:Y:S01]  /*52e0*/  @!P5 SYNCS.ARRIVE.TRANS64.RED.A0TR RZ, [UR6+0x1b0], R25 ;  /* 0x0001b019ffffd9a7 */ /* 0x0007e20008300406 */
[----:B------:R-:W-:Y:S01]  /*52f0*/  UPLOP3.LUT UP1, UPT, UPT, UPT, UPT, 0x80, 0x8 ;  /* 0x000000000008789c */ /* 0x000fe20003f2f070 */
[----:B------:R-:W-:Y:S01]  /*5300*/  SYNCS.ARRIVE.TRANS64.RED.A1T0 RZ, [UR37], RZ ;  /* 0x000000ffffff79a7 */ /* 0x000fe20008100425 */
[----:B------:R-:W-:Y:S09]  /*5310*/  @P3 BRA `(.L_x_99) ;  /* 0xfffffff400b43947 */ /* 0x000ff2000383ffff */
[----:B------:R-:W-:Y:S07]  /*5320*/  MOV R0, UR6 ;  /* 0x0000000600007c02 */ /* 0x000fee0008000f00 */
.L_x_100:
[----:B-1----:R-:W-:-:S04]  /*5330*/  SHF.L.U32 R3, R30, 0x1f, RZ ;  /* 0x0000001f1e037819 */ /* 0x002fc800000006ff */
[----:B------:R1:W2:Y:S03]  /*5340*/  SYNCS.PHASECHK.TRANS64.TRYWAIT P0, [R0+URZ+0x1b8], R3 ;  /* 0x0001b803000075a7 */ /* 0x0002a600080011ff */
[----:B--2---:R-:W-:Y:S05]  /*5350*/  @!P0 NANOSLEEP.SYNCS 0x989680 ;  /* 0x009896800000895d */ /* 0x004fea0003900000 */
[----:B------:R-:W2:Y:S02]  /*5360*/  @!P0 SYNCS.PHASECHK.TRANS64 P0, [R0+URZ+0x1b8], R3 ;  /* 0x0001b803000085a7 */ /* 0x000ea400080010ff */
[----:B--23--:R-:W-:Y:S05]  /*5370*/  @P0 EXIT ;  /* 0x000000000000094d */ /* 0x00cfea0003800000 */
[----:B------:R-:W-:Y:S05]  /*5380*/  BRA `(.L_x_100) ;  /* 0xfffffffc00e87947 */ /* 0x000fea000383ffff */
.L_x_91:
[----:B------:R-:W-:-:S06]  /*5390*/  UISETP.GE.AND UP1, UPT, UR8, 0x4, UPT ;  /* 0x000000040800788c */ /* 0x000fcc000bf26270 */
[----:B------:R-:W-:-:S13]  /*53a0*/  PLOP3.LUT P0, PT, PT, PT, UP1, 0x80, 0x8 ;  /* 0x000000000008781c */ /* 0x000fda0003f0f018 */
[----:B------:R-:W-:Y:S05]  /*53b0*/  @!P0 EXIT ;  /* 0x000000000000894d */ /* 0x000fea0003800000 */
[----:B------:R-:W-:Y:S01]  /*53c0*/  BAR.SYNC.DEFER_BLOCKING 0x6, 0xa0 ;  /* 0x0182800000007b1d */ /* 0x000fe20000010000 */
[C---:B------:R-:W-:Y:S02]  /*53d0*/  IMAD.SHL.U32 R5, R101.reuse, 0x40, RZ ;  /* 0x0000004065057824 */ /* 0x040fe400078e00ff */
[----:B------:R-:W-:Y:S02]  /*53e0*/  HFMA2 R111, -RZ, RZ, 0, 0 ;  /* 0x00000000ff6f7431 */ /* 0x000fe400000001ff */
[C---:B------:R-:W-:Y:S01]  /*53f0*/  IMAD.SHL.U32 R0, R101.reuse, 0x20, RZ ;  /* 0x0000002065007824 */ /* 0x040fe200078e00ff */
[----:B------:R-:W-:Y:S01]  /*5400*/  CS2R R106, SRZ ;  /* 0x00000000006a7805 */ /* 0x000fe2000001ff00 */
[----:B------:R-:W-:Y:S01]  /*5410*/  IMAD.SHL.U32 R2, R101, 0x2, RZ ;  /* 0x0000000265027824 */ /* 0x000fe200078e00ff */
[----:B------:R-:W-:Y:S01]  /*5420*/  UMOV UR43, 0x400 ;  /* 0x00000400002b7882 */ /* 0x000fe20000000000 */
[----:B------:R-:W1:Y:S01]  /*5430*/  LDC R99, c[0x0][0x370] ;  /* 0x0000dc00ff637b82 */ /* 0x000e620000000800 */
[----:B------:R-:W-:Y:S01]  /*5440*/  ULEA UR43, UR37, UR43, 0x18 ;  /* 0x0000002b252b7291 */ /* 0x000fe2000f8ec0ff */
[----:B------:R-:W-:Y:S01]  /*5450*/  LOP3.LUT R7, R5, 0x180, RZ, 0xc0, !PT ;  /* 0x0000018005077812 */ /* 0x000fe200078ec0ff */
[C---:B------:R-:W-:Y:S01]  /*5460*/  IMAD.SHL.U32 R103, R101.reuse, 0x8, RZ ;  /* 0x0000000865677824 */ /* 0x040fe200078e00ff */
[----:B------:R-:W-:Y:S01]  /*5470*/  LOP3.LUT R0, R0, 0xc00, RZ, 0xc0, !PT ;  /* 0x00000c0000007812 */ /* 0x000fe200078ec0ff */
[----:B------:R-:W-:Y:S01]  /*5480*/  IMAD.U32 R46, R101, 0x10000, RZ ;  /* 0x00010000652e7824 */ /* 0x000fe200078e00ff */
[----:B------:R-:W-:Y:S01]  /*5490*/  LOP3.LUT R2, R7, 0x20, R2, 0xf8, !PT ;  /* 0x0000002007027812 */ /* 0x000fe200078ef802 */
[----:B------:R-:W-:Y:S01]  /*54a0*/  UIADD3 UR4, UPT, UPT, UR43, 0x1400, URZ ;  /* 0x000014002b047890 */ /* 0x000fe2000fffe0ff */
[----:B------:R-:W2:Y:S01]  /*54b0*/  LDC R42, c[0x0][0xb0c] ;  /* 0x0002c300ff2a7b82 */ /* 0x000ea20000000800 */
[----:B------:R-:W-:Y:S01]  /*54c0*/  LOP3.LUT R0, R0, 0x40, R5, 0xf8, !PT ;  /* 0x0000004000007812 */ /* 0x000fe200078ef805 */
[----:B------:R-:W-:Y:S01]  /*54d0*/  IMAD.MOV.U32 R44, RZ, RZ, RZ ;  /* 0x000000ffff2c7224 */ /* 0x000fe200078e00ff */
[----:B------:R-:W-:Y:S01]  /*54e0*/  LOP3.LUT R103, R2, 0x30, R103, 0x78, !PT ;  /* 0x0000003002677812 */ /* 0x000fe200078e7867 */
[----:B------:R-:W-:Y:S01]  /*54f0*/  IMAD.MOV.U32 R108, RZ, RZ, RZ ;  /* 0x000000ffff6c7224 */ /* 0x000fe200078e00ff */
[----:B------:R-:W-:Y:S01]  /*5500*/  LOP3.LUT R0, R0, 0x200, R5, 0xf8, !PT ;  /* 0x0000020000007812 */ /* 0x000fe200078ef805 */
[----:B------:R-:W-:Y:S01]  /*5510*/  IMAD.SHL.U32 R5, R101, 0x10, RZ ;  /* 0x0000001065057824 */ /* 0x000fe200078e00ff */
[----:B------:R-:W-:Y:S01]  /*5520*/  LOP3.LUT R46, R46, 0x600000, RZ, 0xc0, !PT ;  /* 0x006000002e2e7812 */ /* 0x000fe200078ec0ff */
[----:B------:R-:W4:Y:S01]  /*5530*/  LDC R98, c[0x0][0xb20] ;  /* 0x0002c800ff627b82 */ /* 0x000f220000000800 */
[----:B------:R-:W3:Y:S01]  /*5540*/  LDS R3, [UR43+0x280] ;  /* 0x0002802bff037984 */ /* 0x000ee20008000800 */
[----:B------:R-:W-:Y:S01]  /*5550*/  LOP3.LUT R103, R0, R103, RZ, 0xfc, !PT ;  /* 0x0000006700677212 */ /* 0x000fe200078efcff */
[----:B------:R-:W-:Y:S01]  /*5560*/  IMAD.U32 R109, RZ, RZ, UR4 ;  /* 0x00000004ff6d7e24 */ /* 0x000fe2000f8e00ff */
[----:B------:R-:W-:Y:S01]  /*5570*/  LOP3.LUT R5, R5, 0x20, RZ, 0xc0, !PT ;  /* 0x0000002005057812 */ /* 0x000fe200078ec0ff */
[----:B------:R-:W1:Y:S01]  /*5580*/  LDCU.64 UR46, c[0x0][0x348] ;  /* 0x00006900ff2e77ac */ /* 0x000e620008000a00 */
[----:B------:R-:W-:-:S02]  /*5590*/  IADD3 R102, PT, PT, R103, UR43, RZ ;  /* 0x0000002b67667c10 */ /* 0x000fc4000fffe0ff */
[----:B------:R-:W1:Y:S01]  /*55a0*/  LDC R41, c[0x0][0xb30] ;  /* 0x0002cc00ff297b82 */ /* 0x000e620000000800 */
[----:B------:R-:W1:Y:S01]  /*55b0*/  LDCU.64 UR38, c[0x0][0x888] ;  /* 0x00011100ff2677ac */ /* 0x000e620008000a00 */
[----:B------:R-:W-:Y:S01]  /*55c0*/  IADD3 R102, PT, PT, -R5, 0x400, R102 ;  /* 0x0000040005667810 */ /* 0x000fe20007ffe166 */
[----:B------:R-:W-:-:S05]  /*55d0*/  UIADD3 UR42, UPT, UPT, UR43, 0x400, URZ ;  /* 0x000004002b2a7890 */ /* 0x000fca000fffe0ff */
[----:B------:R-:W1:Y:S08]  /*55e0*/  LDC.64 R88, c[0x0][0xb10] ;  /* 0x0002c400ff587b82 */ /* 0x000e700000000a00 */
[----:B------:R-:W1:Y:S08]  /*55f0*/  LDC.64 R38, c[0x0][0xb18] ;  /* 0x0002c600ff267b82 */ /* 0x000e700000000a00 */
[----:B------:R-:W1:Y:S08]  /*5600*/  LDC.64 R84, c[0x0][0x888] ;  /* 0x00022200ff547b82 */ /* 0x000e700000000a00 */
[----:B------:R-:W1:Y:S01]  /*5610*/  LDC.64 R36, c[0x0][0xb28] ;  /* 0x0002ca00ff247b82 */ /* 0x000e620000000a00 */
[----:B---3--:R-:W-:-:S07]  /*5620*/  IMAD.IADD R46, R3, 0x1, R46 ;  /* 0x00000001032e7824 */ /* 0x008fce00078e022e */
[----:B------:R-:W3:Y:S08]  /*5630*/  LDC.64 R86, c[0x0][0x890] ;  /* 0x00022400ff567b82 */ /* 0x000ef00000000a00 */
[----:B------:R-:W1:Y:S08]  /*5640*/  LDC.64 R82, c[0x0][0x8b0] ;  /* 0x00022c00ff527b82 */ /* 0x000e700000000a00 */
[----:B------:R-:W1:Y:S08]  /*5650*/  LDC.64 R80, c[0x0][0x8a8] ;  /* 0x00022a00ff507b82 */ /* 0x000e700000000a00 */
[----:B--2-4-:R-:W1:Y:S02]  /*5660*/  LDC R100, c[0x0][0x374] ;  /* 0x0000dd00ff647b82 */ /* 0x014e640000000800 */
.L_x_118:
[----:B------:R-:W-:Y:S02]  /*5670*/  LEA R0, R111, UR43, 0x3 ;  /* 0x0000002b6f007c11 */ /* 0x000fe4000f8e18ff */
[----:B------:R-:W-:Y:S02]  /*5680*/  SHF.L.U32 R3, R107, 0x1f, RZ ;  /* 0x0000001f6b037819 */ /* 0x000fe400000006ff */
[----:B------:R-:W-:Y:S02]  /*5690*/  LEA R16, R111, UR43, 0x4 ;  /* 0x0000002b6f107c11 */ /* 0x000fe4000f8e20ff */
[----:B--2---:R-:W2:Y:S02]  /*56a0*/  SYNCS.PHASECHK.TRANS64.TRYWAIT P0, [R0+URZ+0x1d0], R3 ;  /* 0x0001d003000075a7 */ /* 0x004ea400080011ff */
[----:B-12---:R-:W-:Y:S05]  /*56b0*/  @!P0 BRA `(.L_x_101) ;  /* 0x0000002800748947 */ /* 0x006fea0003800000 */
.L_x_196:
[----:B------:R-:W4:Y:S01]  /*56c0*/  LDC.64 R12, c[0x0][0xb10] ;  /* 0x0002c400ff0c7b82 */ /* 0x000f220000000a00 */
[----:B------:R-:W3:Y:S01]  /*56d0*/  LDS.128 R16, [R16+0x260] ;  /* 0x0002600010107984 */ /* 0x000ee20000000c00 */
[----:B-1----:R-:W-:Y:S01]  /*56e0*/  ISETP.NE.AND P1, PT, R41, 0x1, PT ;  /* 0x000000012900780c */ /* 0x002fe20003f25270 */
[----:B--2---:R-:W-:Y:S01]  /*56f0*/  VIADD R0, R0, 0x1e0 ;  /* 0x000001e000007836 */ /* 0x004fe20000000000 */
[----:B------:R-:W-:Y:S04]  /*5700*/  ISETP.GE.AND P0, PT, R40, 0x1, PT ;  /* 0x000000012800780c */ /* 0x000fe80003f06270 */
[----:B------:R-:W1:Y:S01]  /*5710*/  LDC.64 R10, c[0x0][0xb18] ;  /* 0x0002c600ff0a7b82 */ /* 0x000e620000000a00 */
[----:B------:R-:W-:Y:S01]  /*5720*/  PRMT R0, RZ, 0x654, R0 ;  /* 0x00000654ff007816 */ /* 0x000fe20000000000 */
[----:B------:R-:W-:Y:S01]  /*5730*/  @!PT LDS RZ, [RZ] ;  /* 0x00000000fffff984 */ /* 0x000fe20000000800 */
[----:B------:R-:W-:Y:S01]  /*5740*/  @!PT LDS RZ, [RZ] ;  /* 0x00000000fffff984 */ /* 0x000fe20000000800 */
[----:B------:R-:W-:Y:S01]  /*5750*/  @!PT LDS RZ, [RZ] ;  /* 0x00000000fffff984 */ /* 0x000fe20000000800 */
[----:B------:R-:W-:Y:S01]  /*5760*/  @!PT LDS RZ, [RZ] ;  /* 0x00000000fffff984 */ /* 0x000fe20000000800 */
[----:B------:R2:W-:Y:S06]  /*5770*/  MEMBAR.ALL.CTA ;  /* 0x0000000000007992 */ /* 0x0005ec0000008000 */
[----:B--2---:R-:W2:Y:S01]  /*5780*/  FENCE.VIEW.ASYNC.S ;  /* 0x00000000000073c6 */ /* 0x004ea20000000000 */
[----:B------:R-:W1:Y:S08]  /*5790*/  @!P1 LDC R14, c[0x0][0xb20] ;  /* 0x0002c800ff0e9b82 */ /* 0x000e700000000800 */
[----:B------:R-:W1:Y:S01]  /*57a0*/  @!P1 LDC R9, c[0x0][0xb0c] ;  /* 0x0002c300ff099b82 */ /* 0x000e620000000800 */
[----:B--2---:R2:W-:Y:S01]  /*57b0*/  SYNCS.ARRIVE.TRANS64.RED.A1T0 RZ, [R0+URZ], RZ ;  /* 0x000000ff00ff79a7 */ /* 0x0045e200081004ff */
[----:B---3--:R-:W-:Y:S04]  /*57c0*/  LOP3.LUT P4, RZ, R18, 0x1, RZ, 0xc0, !PT ;  /* 0x0000000112ff7812 */ /* 0x008fe8000788c0ff */
[----:B------:R-:W-:Y:S09]  /*57d0*/  P2R R110, PR, RZ, 0x10 ;  /* 0x00000010ff6e7803 */ /* 0x000ff20000000000 */
[----:B------:R-:W-:Y:S02]  /*57e0*/  @P4 MOV R45, R16 ;  /* 0x00000010002d4202 */ /* 0x000fe40000000f00 */
[----:B------:R-:W-:Y:S01]  /*57f0*/  @P4 LOP3.LUT R43, R17, 0xffff, RZ, 0xc0, !PT ;  /* 0x0000ffff112b4812 */ /* 0x000fe200078ec0ff */
[----:B--2-4-:R-:W-:Y:S06]  /*5800*/  @!P0 BRA `(.L_x_102) ;  /* 0x0000000000a48947 */ /* 0x014fec0003800000 */
[----:B------:R-:W-:Y:S01]  /*5810*/  IMAD.HI.U32 R21, R100, R39, RZ ;  /* 0x0000002764157227 */ /* 0x000fe200078e00ff */
[----:B------:R-:W-:Y:S02]  /*5820*/  ISETP.NE.AND P0, PT, R38, 0x1, PT ;  /* 0x000000012600780c */ /* 0x000fe40003f05270 */
[----:B------:R-:W-:Y:S01]  /*5830*/  ISETP.NE.AND P2, PT, R40, 0x1, PT ;  /* 0x000000012800780c */ /* 0x000fe20003f45270 */
[----:B------:R-:W-:Y:S01]  /*5840*/  IMAD.HI.U32 R20, R99, R88, RZ ;  /* 0x0000005863147227 */ /* 0x000fe200078e00ff */
[----:B------:R-:W-:Y:S02]  /*5850*/  SHF.R.U32.HI R21, RZ, R98, R21 ;  /* 0x00000062ff157219 */ /* 0x000fe40000011615 */
[----:B------:R-:W-:Y:S01]  /*5860*/  ISETP.NE.AND P3, PT, R42, 0x1, PT ;  /* 0x000000012a00780c */ /* 0x000fe20003f65270 */
[----:B------:R-:W-:Y:S01]  /*5870*/  IMAD.HI.U32 R24, R45, R88, RZ ;  /* 0x000000582d187227 */ /* 0x000fe200078e00ff */
[----:B------:R-:W-:Y:S02]  /*5880*/  SHF.R.U32.HI R20, RZ, R89, R20 ;  /* 0x00000059ff147219 */ /* 0x000fe40000011614 */
[----:B------:R-:W-:Y:S01]  /*5890*/  SEL R3, R100, R21, !P0 ;  /* 0x0000001564037207 */ /* 0x000fe20004000000 */
[----:B------:R-:W-:Y:S01]  /*58a0*/  IMAD.HI.U32 R21, R43, R39, RZ ;  /* 0x000000272b157227 */ /* 0x000fe200078e00ff */
[----:B------:R-:W-:Y:S02]  /*58b0*/  SEL R7, R99, R20, !P3 ;  /* 0x0000001463077207 */ /* 0x000fe40005800000 */
[----:B------:R-:W-:Y:S01]  /*58c0*/  SHF.R.U32.HI R24, RZ, R89, R24 ;  /* 0x00000059ff187219 */ /* 0x000fe20000011618 */
[-C--:B------:R-:W-:Y:S04]  /*58d0*/  IMAD.HI.U32 R20, R3, R36.reuse, RZ ;  /* 0x0000002403147227 */ /* 0x080fe800078e00ff */
[----:B------:R-:W-:Y:S01]  /*58e0*/  IMAD.HI.U32 R22, R7, R36, RZ ;  /* 0x0000002407167227 */ /* 0x000fe200078e00ff */
[-C--:B------:R-:W-:Y:S02]  /*58f0*/  @P2 SHF.R.U32.HI R3, RZ, R37.reuse, R20 ;  /* 0x00000025ff032219 */ /* 0x080fe40000011614 */
[----:B------:R-:W-:Y:S02]  /*5900*/  SHF.R.U32.HI R20, RZ, R98, R21 ;  /* 0x00000062ff147219 */ /* 0x000fe40000011615 */
[----:B------:R-:W-:Y:S01]  /*5910*/  @P2 SHF.R.U32.HI R7, RZ, R37, R22 ;  /* 0x00000025ff072219 */ /* 0x000fe20000011616 */
[C---:B------:R-:W-:Y:S01]  /*5920*/  IMAD R2, R40.reuse, R3, RZ ;  /* 0x0000000328027224 */ /* 0x040fe200078e02ff */
[----:B------:R-:W-:Y:S02]  /*5930*/  SEL R5, R43, R20, !P0 ;  /* 0x000000142b057207 */ /* 0x000fe40004000000 */
[----:B------:R-:W-:Y:S01]  /*5940*/  SEL R3, R45, R24, !P3 ;  /* 0x000000182d037207 */ /* 0x000fe20005800000 */
[----:B------:R-:W-:Y:S01]  /*5950*/  IMAD R4, R40, R7, RZ ;  /* 0x0000000728047224 */ /* 0x000fe200078e02ff */
[C---:B------:R-:W-:Y:S01]  /*5960*/  ISETP.GE.AND P0, PT, R5.reuse, R2, PT ;  /* 0x000000020500720c */ /* 0x040fe20003f06270 */
[----:B------:R-:W-:Y:S03]  /*5970*/  IMAD.HI.U32 R6, R5, R36, RZ ;  /* 0x0000002405067227 */ /* 0x000fe600078e00ff */
[----:B------:R-:W-:Y:S01]  /*5980*/  ISETP.GE.OR P0, PT, R3, R4, P0 ;  /* 0x000000040300720c */ /* 0x000fe20000706670 */
[----:B------:R-:W-:Y:S01]  /*5990*/  IMAD.MOV R4, RZ, RZ, -R3 ;  /* 0x000000ffff047224 */ /* 0x000fe200078e0a03 */
[-C--:B------:R-:W-:Y:S03]  /*59a0*/  SHF.R.U32.HI R6, RZ, R37.reuse, R6 ;  /* 0x00000025ff067219 */ /* 0x080fe60000011606 */
[----:B------:R-:W-:Y:S01]  /*59b0*/  IMAD R45, R42, R4, R45 ;  /* 0x000000042a2d7224 */ /* 0x000fe200078e022d */
[----:B------:R-:W-:Y:S05]  /*59c0*/  SEL R15, R5, R6, !P2 ;  /* 0x00000006050f7207 */ /* 0x000fea0005000000 */
[----:B------:R-:W-:Y:S02]  /*59d0*/  IMAD.MOV R6, RZ, RZ, -R15 ;  /* 0x000000ffff067224 */ /* 0x000fe400078e0a0f */
[C---:B------:R-:W-:Y:S04]  /*59e0*/  @!P0 IMAD.HI.U32 R2, R3.reuse, R36, RZ ;  /* 0x0000002403028227 */ /* 0x040fe800078e00ff */
[----:B------:R-:W-:Y:S01]  /*59f0*/  IMAD R6, R40, R6, R5 ;  /* 0x0000000628067224 */ /* 0x000fe200078e0205 */
[----:B------:R-:W-:Y:S04]  /*5a00*/  @!P0 SHF.R.U32.HI R2, RZ, R37, R2 ;  /* 0x00000025ff028219 */ /* 0x000fe80000011602 */
[----:B------:R-:W-:Y:S02]  /*5a10*/  @!P0 SEL R0, R3, R2, !P2 ;  /* 0x0000000203008207 */ /* 0x000fe40005000000 */
[----:B------:R-:W-:Y:S02]  /*5a20*/  IADD3 R2, PT, PT, -R5, RZ, RZ ;  /* 0x000000ff05027210 */ /* 0x000fe40007ffe1ff */
[----:B------:R-:W-:Y:S01]  /*5a30*/  @!P0 IADD3 R8, PT, PT, R15, -R0, RZ ;  /* 0x800000000f088210 */ /* 0x000fe20007ffe0ff */
[----:B------:R-:W-:Y:S02]  /*5a40*/  @!P0 IMAD R0, R7, R6, R0 ;  /* 0x0000000607008224 */ /* 0x000fe400078e0200 */
[----:B------:R-:W-:Y:S02]  /*5a50*/  IMAD R43, R38, R2, R43 ;  /* 0x00000002262b7224 */ /* 0x000fe400078e022b */
[----:B------:R-:W-:Y:S02]  /*5a60*/  @!P0 IMAD R5, R8, R40, R3 ;  /* 0x0000002808058224 */ /* 0x000fe400078e0203 */
[----:B------:R-:W-:Y:S04]  /*5a70*/  @!P0 IMAD.MOV.U32 R3, RZ, RZ, R0 ;  /* 0x000000ffff038224 */ /* 0x000fe800078e0000 */
[----:B------:R-:W-:Y:S02]  /*5a80*/  IMAD R45, R3, R42, R45 ;  /* 0x0000002a032d7224 */ /* 0x000fe400078e022d */
[----:B------:R-:W-:Y:S07]  /*5a90*/  IMAD R43, R5, R38, R43 ;  /* 0x00000026052b7224 */ /* 0x000fee00078e022b */
.L_x_102:
[----:B------:R-:W-:Y:S01]  /*5aa0*/  @!P1 IMAD.HI.U32 R0, R45, R12, RZ ;  /* 0x0000000c2d009227 */ /* 0x000fe200078e00ff */
[----:B-1----:R-:W-:Y:S01]  /*5ab0*/  @!P1 ISETP.NE.AND P0, PT, R10, 0x1, PT ;  /* 0x000000010a00980c */ /* 0x002fe20003f05270 */
[----:B------:R-:W-:Y:S01]  /*5ac0*/  ULOP3.LUT UP0, URZ, UR42, 0x1b0, URZ, 0xc0, !UPT ;  /* 0x000001b02aff7892 */ /* 0x000fe2000f80c0ff */
[----:B------:R-:W-:Y:S01]  /*5ad0*/  @!P1 ISETP.NE.AND P2, PT, R9, 0x1, PT ;  /* 0x000000010900980c */ /* 0x000fe20003f45270 */
[----:B------:R-:W-:Y:S01]  /*5ae0*/  @!P1 IMAD.HI.U32 R3, R43, R11, RZ ;  /* 0x0000000b2b039227 */ /* 0x000fe200078e00ff */
[----:B------:R-:W-:Y:S02]  /*5af0*/  @!P1 SHF.R.U32.HI R0, RZ, R13, R0 ;  /* 0x0000000dff009219 */ /* 0x000fe40000011600 */
[----:B------:R-:W-:Y:S01]  /*5b00*/  @P4 SHF.R.U32.HI R105, RZ, 0x10, R17 ;  /* 0x00000010ff694819 */ /* 0x000fe20000011611 */
[----:B------:R-:W-:Y:S01]  /*5b10*/  VIADD R111, R111, 0x1 ;  /* 0x000000016f6f7836 */ /* 0x000fe20000000000 */
[----:B------:R-:W-:Y:S02]  /*5b20*/  @!P1 SHF.R.U32.HI R2, RZ, R14, R3 ;  /* 0x0000000eff029219 */ /* 0x000fe40000011603 */
[----:B------:R-:W-:Y:S02]  /*5b30*/  @!P1 SEL R3, R45, R0, !P2 ;  /* 0x000000002d039207 */ /* 0x000fe40005000000 */
[----:B------:R-:W-:Y:S05]  /*5b40*/  @!P1 SEL R2, R43, R2, !P0 ;  /* 0x000000022b029207 */ /* 0x000fea0004000000 */
[----:B------:R-:W-:Y:S02]  /*5b50*/  @!P1 IMAD.IADD R0, R2, 0x1, -R3 ;  /* 0x0000000102009824 */ /* 0x000fe400078e0a03 */
[----:B------:R-:W-:Y:S02]  /*5b60*/  @!P1 IMAD.IADD R2, R3, 0x1, -R2 ;  /* 0x0000000103029824 */ /* 0x000fe400078e0a02 */
[----:B------:R-:W-:Y:S02]  /*5b70*/  @!P1 IMAD R45, R0, R9, R45 ;  /* 0x00000009002d9224 */ /* 0x000fe400078e022d */
[----:B------:R-:W-:Y:S01]  /*5b80*/  @!P1 IMAD R43, R2, R10, R43 ;  /* 0x0000000a022b9224 */ /* 0x000fe200078e022b */
[----:B------:R-:W-:Y:S06]  /*5b90*/  BRA.U !UP0, `(.L_x_103) ;  /* 0x0000000108407547 */ /* 0x000fec000b800000 */
[----:B------:R-:W1:Y:S01]  /*5ba0*/  LDCU.64 UR8, c[0x4][0x80] ;  /* 0x01001000ff0877ac */ /* 0x000e620008000a00 */
[----:B------:R-:W-:Y:S01]  /*5bb0*/  MOV R3, 0x0 ;  /* 0x0000000000037802 */ /* 0x000fe20000000f00 */
[----:B------:R-:W-:Y:S02]  /*5bc0*/  HFMA2 R12, -RZ, RZ, 0, 5.9604644775390625e-08 ;  /* 0x00000001ff0c7431 */ /* 0x000fe400000001ff */
[----:B------:R-:W-:Y:S02]  /*5bd0*/  IMAD.MOV.U32 R8, RZ, RZ, 0x70 ;  /* 0x00000070ff087424 */ /* 0x000fe400078e00ff */
[----:B------:R-:W-:Y:S01]  /*5be0*/  IMAD.MOV.U32 R13, RZ, RZ, RZ ;  /* 0x000000ffff0d7224 */ /* 0x000fe200078e00ff */
[----:B------:R-:W2:Y:S01]  /*5bf0*/  LDCU.64 UR6, c[0x4][0x88] ;  /* 0x01001100ff0677ac */ /* 0x000ea20008000a00 */
[----:B------:R-:W3:Y:S01]  /*5c00*/  LDC.64 R2, c[0x4][R3] ;  /* 0x0100000003027b82 */ /* 0x000ee20000000a00 */
[----:B------:R-:W4:Y:S01]  /*5c10*/  LDCU.64 UR4, c[0x4][0x8] ;  /* 0x01000100ff0477ac */ /* 0x000f220008000a00 */
[----:B-1----:R-:W-:Y:S01]  /*5c20*/  MOV R5, UR9 ;  /* 0x0000000900057c02 */ /* 0x002fe20008000f00 */
[----:B------:R-:W-:Y:S01]  /*5c30*/  IMAD.U32 R4, RZ, RZ, UR8 ;  /* 0x00000008ff047e24 */ /* 0x000fe2000f8e00ff */
[----:B--2---:R-:W-:Y:S01]  /*5c40*/  MOV R7, UR7 ;  /* 0x0000000700077c02 */ /* 0x004fe20008000f00 */
[----:B------:R-:W-:Y:S01]  /*5c50*/  IMAD.U32 R6, RZ, RZ, UR6 ;  /* 0x00000006ff067e24 */ /* 0x000fe2000f8e00ff */
[----:B----4-:R-:W-:Y:S01]  /*5c60*/  MOV R11, UR5 ;  /* 0x00000005000b7c02 */ /* 0x010fe20008000f00 */
[----:B------:R-:W-:Y:S02]  /*5c70*/  IMAD.U32 R10, RZ, RZ, UR4 ;  /* 0x00000004ff0a7e24 */ /* 0x000fe4000f8e00ff */
[----:B------:R-:W-:Y:S07]  /*5c80*/  LEPC R20, `(.L_x_103) ;  /* 0x000000001014794e */ /* 0x000fee0000000000 */
[----:B---3-5:R-:W-:Y:S05]  /*5c90*/  CALL.ABS.NOINC R2 ;  /* 0x0000000002007343 */ /* 0x028fea0003c00000 */
.L_x_103:
[----:B------:R-:W-:Y:S01]  /*5ca0*/  LOP3.LUT P0, RZ, R109, 0x1b0, RZ, 0xc0, !PT ;  /* 0x000001b06dff7812 */ /* 0x000fe2000780c0ff */
[----:B------:R-:W-:Y:S11]  /*5cb0*/  BSSY.RECONVERGENT B6, `(.L_x_104) ;  /* 0x0000013000067945 */ /* 0x000ff60003800200 */
[----:B------:R-:W-:Y:S01]  /*5cc0*/  @!UPT UIADD3 URZ, UPT, UPT, URZ, URZ, URZ ;  /* 0x000000fffffff290 */ /* 0x000fe2000fffe0ff */
[----:B------:R-:W-:Y:S05]  /*5cd0*/  @!P0 BRA `(.L_x_105) ;  /* 0x0000000000408947 */ /* 0x000fea0003800000 */
        /* <DEDUP_REMOVED lines=16> */
.L_x_105:
[----:B------:R-:W-:Y:S05]  /*5de0*/  BSYNC.RECONVERGENT B6 ;  /* 0x0000000000067941 */ /* 0x000fea0003800200 */
.L_x_104:
[----:B------:R-:W-:Y:S01]  /*5df0*/  ISETP.NE.U32.AND P3, PT, R86, RZ, PT ;  /* 0x000000ff5600720c */ /* 0x000fe20003f65070 */
[----:B------:R-:W-:Y:S01]  /*5e00*/  UISETP.NE.AND UP1, UPT, UR44, URZ, UPT ;  /* 0x000000ff2c00728c */ /* 0x000fe2000bf25270 */
[----:B------:R-:W-:Y:S02]  /*5e10*/  ISETP.NE.U32.AND P4, PT, R82, RZ, PT ;  /* 0x000000ff5200720c */ /* 0x000fe40003f85070 */
[----:B------:R-:W-:Y:S02]  /*5e20*/  ISETP.NE.AND.EX P3, PT, R87, RZ, PT, P3 ;  /* 0x000000ff5700720c */ /* 0x000fe40003f65330 */
[----:B------:R-:W-:Y:S02]  /*5e30*/  PLOP3.LUT P1, PT, PT, PT, PT, 0x8, 0x80 ;  /* 0x000000000080781c */ /* 0x000fe40003f2e170 */
[----:B------:R-:W-:Y:S02]  /*5e40*/  PLOP3.LUT P0, PT, PT, PT, UP1, 0x80, 0x8 ;  /* 0x000000000008781c */ /* 0x000fe40003f0f018 */
[----:B------:R-:W-:Y:S02]  /*5e50*/  ISETP.NE.AND.EX P4, PT, R83, RZ, PT, P4 ;  /* 0x000000ff5300720c */ /* 0x000fe40003f85340 */
[----:B------:R-:W1:Y:S09]  /*5e60*/  @UP1 LDCU.64 UR4, c[0x0][0x888] ;  /* 0x00011100ff0417ac */ /* 0x000e720008000a00 */
[----:B------:R-:W-:Y:S01]  /*5e70*/  @P0 PLOP3.LUT P1, PT, P3, PT, PT, 0x80, 0x8 ;  /* 0x000000000008081c */ /* 0x000fe20001f2f070 */
[----:B-1----:R-:W-:Y:S04]  /*5e80*/  @UP1 UISETP.NE.U32.AND UP0, UPT, UR4, URZ, UPT ;  /* 0x000000ff0400128c */ /* 0x002fe8000bf05070 */
[----:B------:R-:W-:Y:S04]  /*5e90*/  @UP1 UISETP.NE.AND.EX UP0, UPT, UR5, URZ, UPT, UP0 ;  /* 0x000000ff0500128c */ /* 0x000fe8000bf05300 */
[----:B------:R-:W-:Y:S01]  /*5ea0*/  @UP1 USEL UR4, URZ, 0xffffffff, UP0 ;  /* 0xffffffffff041887 */ /* 0x000fe20008000000 */
[----:B------:R-:W-:Y:S11]  /*5eb0*/  @!P3 BRA `(.L_x_106) ;  /* 0x00000000002cb947 */ /* 0x000ff60003800000 */
[----:B------:R-:W-:Y:S01]  /*5ec0*/  ISETP.NE.U32.AND P2, PT, R84, RZ, PT ;  /* 0x000000ff5400720c */ /* 0x000fe20003f45070 */
[----:B------:R-:W-:Y:S03]  /*5ed0*/  IMAD.MOV.U32 R96, RZ, RZ, 0x1 ;  /* 0x00000001ff607424 */ /* 0x000fe600078e00ff */
[----:B------:R-:W-:Y:S11]  /*5ee0*/  ISETP.NE.AND.EX P2, PT, R85, RZ, PT, P2 ;  /* 0x000000ff5500720c */ /* 0x000ff60003f45320 */
[----:B------:R-:W-:Y:S02]  /*5ef0*/  @!UPT UIADD3 URZ, UPT, UPT, URZ, URZ, URZ ;  /* 0x000000fffffff290 */ /* 0x000fe4000fffe0ff */
[----:B------:R-:W1:Y:S01]  /*5f00*/  @P2 LDC.64 R2, c[0x0][0x888] ;  /* 0x00022200ff022b82 */ /* 0x000e620000000a00 */
[----:B------:R-:W-:Y:S04]  /*5f10*/  @P2 IMAD R0, R86, UR36, RZ ;  /* 0x0000002456002c24 */ /* 0x000fe8000f8e02ff */
[----:B-1----:R-:W-:Y:S04]  /*5f20*/  @P2 IMAD.WIDE R2, R0, 0x4, R2 ;  /* 0x0000000400022825 */ /* 0x002fe800078e0202 */
[----:B------:R-:W-:Y:S01]  /*5f30*/  HFMA2 R0, -RZ, RZ, 0, 5.9604644775390625e-08 ;  /* 0x00000001ff007431 */ /* 0x000fe200000001ff */
[----:B-----5:R1:W5:Y:S04]  /*5f40*/  @P2 LDG.E R49, desc[UR40][R2.64] ;  /* 0x0000002802312981 */ /* 0x020368000c1e1900 */
[----:B------:R-:W-:Y:S01]  /*5f50*/  @!P2 PRMT R96, R0, 0x7610, R96 ;  /* 0x000076100060a816 */ /* 0x000fe20000000060 */
[----:B-1----:R-:W2:Y:S06]  /*5f60*/  @!P2 LDC R49, c[0x0][0x880] ;  /* 0x00022000ff31ab82 */ /* 0x002eac0000000800 */
.L_x_106:
[----:B------:R-:W-:Y:S05]  /*5f70*/  @!P4 BRA `(.L_x_107) ;  /* 0x000000000020c947 */ /* 0x000fea0003800000 */
[----:B------:R-:W-:Y:S04]  /*5f80*/  ISETP.NE.U32.AND P2, PT, R80, RZ, PT ;  /* 0x000000ff5000720c */ /* 0x000fe80003f45070 */
[----:B------:R-:W-:Y:S11]  /*5f90*/  ISETP.NE.AND.EX P2, PT, R81, RZ, PT, P2 ;  /* 0x000000ff5100720c */ /* 0x000ff60003f45320 */
[----:B------:R-:W-:Y:S02]  /*5fa0*/  @!UPT UIADD3 URZ, UPT, UPT, URZ, URZ, URZ ;  /* 0x000000fffffff290 */ /* 0x000fe4000fffe0ff */
[----:B------:R-:W1:Y:S01]  /*5fb0*/  @P2 LDC.64 R2, c[0x0][0x8a8] ;  /* 0x00022a00ff022b82 */ /* 0x000e620000000a00 */
[----:B------:R-:W-:Y:S04]  /*5fc0*/  @P2 IMAD R0, R82, UR36, RZ ;  /* 0x0000002452002c24 */ /* 0x000fe8000f8e02ff */
[----:B-1----:R-:W-:Y:S05]  /*5fd0*/  @P2 IMAD.WIDE R2, R0, 0x4, R2 ;  /* 0x0000000400022825 */ /* 0x002fea00078e0202 */
[----:B-----5:R1:W5:Y:S02]  /*5fe0*/  @P2 LDG.E R47, desc[UR40][R2.64] ;  /* 0x00000028022f2981 */ /* 0x020364000c1e1900 */
[----:B-1----:R-:W3:Y:S02]  /*5ff0*/  @!P2 LDC R47, c[0x0][0x8a0] ;  /* 0x00022800ff2fab82 */ /* 0x002ee40000000800 */
.L_x_107:
[----:B--2--5:R-:W-:Y:S01]  /*6000*/  @P0 FSETP.NEU.AND P4, PT, R49, RZ, PT ;  /* 0x000000ff3100020b */ /* 0x024fe20003f8d000 */
[----:B------:R-:W-:Y:S01]  /*6010*/  IMAD.U32 R0, RZ, RZ, UR4 ;  /* 0x00000004ff007e24 */ /* 0x000fe2000f8e00ff */
[----:B------:R-:W-:Y:S01]  /*6020*/  @P0 LOP3.LUT P2, RZ, R96, 0xff, RZ, 0xc0, !PT ;  /* 0x000000ff60ff0812 */ /* 0x000fe2000784c0ff */
[----:B------:R-:W-:Y:S01]  /*6030*/  BSSY B1, `(.L_x_108) ;  /* 0x0000039000017945 */ /* 0x000fe20003800000 */
[----:B------:R-:W-:Y:S02]  /*6040*/  @P0 SEL R9, RZ, 0xffffffff, P4 ;  /* 0xffffffffff090807 */ /* 0x000fe40002000000 */
[----:B------:R-:W-:Y:S02]  /*6050*/  CS2R R54, SRZ ;  /* 0x0000000000367805 */ /* 0x000fe4000001ff00 */
[----:B------:R-:W-:Y:S02]  /*6060*/  LEA R92, R44, UR43, 0x3 ;  /* 0x0000002b2c5c7c11 */ /* 0x000fe4000f8e18ff */
[----:B------:R-:W-:Y:S02]  /*6070*/  CS2R R52, SRZ ;  /* 0x0000000000347805 */ /* 0x000fe4000001ff00 */
[----:B------:R-:W-:Y:S02]  /*6080*/  @P1 SEL R9, R0, R9, !P2 ;  /* 0x0000000900091207 */ /* 0x000fe40005000000 */
[----:B------:R-:W-:Y:S02]  /*6090*/  CS2R R58, SRZ ;  /* 0x00000000003a7805 */ /* 0x000fe4000001ff00 */
[----:B------:R-:W-:Y:S02]  /*60a0*/  SHF.L.U32 R7, R108, 0x1f, RZ ;  /* 0x0000001f6c077819 */ /* 0x000fe400000006ff */
[----:B------:R-:W-:Y:S02]  /*60b0*/  CS2R R56, SRZ ;  /* 0x0000000000387805 */ /* 0x000fe4000001ff00 */
[----:B------:R-:W-:Y:S02]  /*60c0*/  @P0 LOP3.LUT R9, R9, 0x1, RZ, 0xc0, !PT ;  /* 0x0000000109090812 */ /* 0x000fe400078ec0ff */
[C---:B------:R-:W-:Y:S02]  /*60d0*/  LEA.HI R5, R44.reuse, R44, RZ, 0x1 ;  /* 0x0000002c2c057211 */ /* 0x040fe400078f08ff */
[----:B------:R-:W-:Y:S02]  /*60e0*/  ISETP.NE.U32.OR P1, PT, R9, 0x1, !P0 ;  /* 0x000000010900780c */ /* 0x000fe40004725470 */
[----:B------:R-:W-:Y:S01]  /*60f0*/  PLOP3.LUT P5, PT, PT, PT, PT, 0x8, 0x80 ;  /* 0x000000000080781c */ /* 0x000fe20003fae170 */
[C---:B------:R-:W-:Y:S01]  /*6100*/  IMAD.SHL.U32 R3, R5.reuse, 0x20, RZ ;  /* 0x0000002005037824 */ /* 0x040fe200078e00ff */
[----:B------:R-:W-:Y:S04]  /*6110*/  LOP3.LUT R5, R5, 0xffe, RZ, 0xc0, !PT ;  /* 0x00000ffe05057812 */ /* 0x000fe800078ec0ff */
[----:B------:R-:W-:Y:S01]  /*6120*/  LOP3.LUT R3, R3, 0xffffffc0, RZ, 0xc0, !PT ;  /* 0xffffffc003037812 */ /* 0x000fe200078ec0ff */
[----:B------:R-:W-:Y:S04]  /*6130*/  IMAD.IADD R32, R44, 0x1, -R5 ;  /* 0x000000012c207824 */ /* 0x000fe800078e0a05 */
[----:B------:R-:W-:Y:S01]  /*6140*/  @P1 SHF.L.U32 R2, R106, 0x1f, RZ ;  /* 0x0000001f6a021819 */ /* 0x000fe200000006ff */
[----:B------:R-:W-:Y:S03]  /*6150*/  IMAD.IADD R3, R46, 0x1, R3 ;  /* 0x000000012e037824 */ /* 0x000fe600078e0203 */
[----:B------:R-:W1:Y:S01]  /*6160*/  @P1 SYNCS.PHASECHK.TRANS64.TRYWAIT P0, [UR43+0x1b0], R2 ;  /* 0x0001b002ff0015a7 */ /* 0x000e62000800112b */
[----:B------:R-:W-:Y:S01]  /*6170*/  IMAD R32, R32, 0x100000, R3 ;  /* 0x0010000020207824 */ /* 0x000fe200078e0203 */
[----:B------:R2:W4:Y:S01]  /*6180*/  SYNCS.PHASECHK.TRANS64.TRYWAIT P4, [R92+URZ+0x1f0], R7 ;  /* 0x0001f0075c0075a7 */ /* 0x00052200080811ff */
[----:B-1----:R-:W-:Y:S01]  /*6190*/  @P1 PLOP3.LUT P5, PT, P0, PT, PT, 0x8, 0x80 ;  /* 0x000000000080181c */ /* 0x002fe200007ae170 */
[----:B------:R-:W-:Y:S01]  /*61a0*/  @!UPT UIADD3 URZ, UPT, UPT, URZ, URZ, URZ ;  /* 0x000000fffffff290 */ /* 0x000fe2000fffe0ff */
[----:B--2---:R-:W-:Y:S11]  /*61b0*/  @!P1 BRA `(.L_x_109) ;  /* 0x0000000000809947 */ /* 0x004ff60003800000 */
[----:B------:R-:W-:Y:S01]  /*61c0*/  ISETP.NE.U32.AND P0, PT, RZ, UR38, PT ;  /* 0x00000026ff007c0c */ /* 0x000fe2000bf05070 */
[----:B------:R-:W-:Y:S01]  /*61d0*/  BSSY B0, `(.L_x_110) ;  /* 0x0000012000007945 */ /* 0x000fe20003800000 */
[----:B------:R-:W-:Y:S02]  /*61e0*/  FSETP.NEU.AND P2, PT, R49, RZ, PT ;  /* 0x000000ff3100720b */ /* 0x000fe40003f4d000 */
[----:B------:R-:W-:Y:S02]  /*61f0*/  CS2R R58, SRZ ;  /* 0x00000000003a7805 */ /* 0x000fe4000001ff00 */
[----:B------:R-:W-:Y:S02]  /*6200*/  ISETP.NE.AND.EX P0, PT, RZ, UR39, PT, P0 ;  /* 0x00000027ff007c0c */ /* 0x000fe4000bf05300 */
[----:B------:R-:W-:Y:S02]  /*6210*/  CS2R R56, SRZ ;  /* 0x0000000000387805 */ /* 0x000fe4000001ff00 */
[----:B------:R-:W-:Y:S02]  /*6220*/  LOP3.LUT P1, RZ, R96, 0xff, RZ, 0xc0, !PT ;  /* 0x000000ff60ff7812 */ /* 0x000fe4000782c0ff */
[----:B------:R-:W-:Y:S02]  /*6230*/  CS2R R54, SRZ ;  /* 0x0000000000367805 */ /* 0x000fe4000001ff00 */
[----:B------:R-:W-:Y:S02]  /*6240*/  SEL R0, RZ, 0xffffffff, P2 ;  /* 0xffffffffff007807 */ /* 0x000fe40001000000 */
[----:B------:R-:W-:Y:S02]  /*6250*/  CS2R R52, SRZ ;  /* 0x0000000000347805 */ /* 0x000fe4000001ff00 */
[----:B------:R-:W-:Y:S04]  /*6260*/  SEL R3, RZ, 0xffffffff, P0 ;  /* 0xffffffffff037807 */ /* 0x000fe80000000000 */
[----:B------:R-:W-:Y:S04]  /*6270*/  @P3 SEL R0, R3, R0, !P1 ;  /* 0x0000000003003207 */ /* 0x000fe80004800000 */
[----:B------:R-:W-:Y:S04]  /*6280*/  LOP3.LUT R0, R0, 0x1, RZ, 0xc0, !PT ;  /* 0x0000000100007812 */ /* 0x000fe800078ec0ff */
[----:B------:R-:W-:Y:S01]  /*6290*/  ISETP.NE.U32.AND P0, PT, R0, 0x1, PT ;  /* 0x000000010000780c */ /* 0x000fe20003f05070 */
[----:B------:R-:W-:Y:S01]  /*62a0*/  @!UPT UIADD3 URZ, UPT, UPT, URZ, URZ, URZ ;  /* 0x000000fffffff290 */ /* 0x000fe2000fffe0ff */
[----:B------:R-:W-:Y:S11]  /*62b0*/  @!P5 BRA `(.L_x_111) ;  /* 0x00000000000cd947 */ /* 0x000ff60003800000 */
[----:B------:R-:W-:Y:S04]  /*62c0*/  SHF.L.U32 R3, R106, 0x1f, RZ ;  /* 0x0000001f6a037819 */ /* 0x000fe800000006ff */
[----:B------:R-:W1:Y:S02]  /*62d0*/  SYNCS.PHASECHK.TRANS64.TRYWAIT P1, [UR43+0x1b0], R3 ;  /* 0x0001b003ff0075a7 */ /* 0x000e64000802112b */
[----:B-1----:R-:W-:Y:S05]  /*62e0*/  @!P1 BRA `(.L_x_112) ;  /* 0x0000001c007c9947 */ /* 0x002fea0003800000 */
.L_x_111:
[----:B------:R-:W-:Y:S05]  /*62f0*/  BSYNC B0 ;  /* 0x0000000000007941 */ /* 0x000fea0003800000 */
.L_x_110:
[----:B------:R2:W1:Y:S01]  /*6300*/  @P0 LDS.128 R56, [R103+UR43+0x400] ;  /* 0x0004002b67380984 */ /* 0x0004620008000c00 */
[----:B------:R-:W-:Y:S01]  /*6310*/  UIADD3 UR4, UPT, UPT, UR43, 0x1b8, URZ ;  /* 0x000001b82b047890 */ /* 0x000fe2000fffe0ff */
[----:B------:R-:W-:Y:S02]  /*6320*/  LOP3.LUT R106, R106, 0x1, RZ, 0x3c, !PT ;  /* 0x000000016a6a7812 */ /* 0x000fe400078e3cff */
[----:B------:R2:W1:Y:S01]  /*6330*/  @P0 LDS.128 R52, [R102+0x10] ;  /* 0x0000100066340984 */ /* 0x0004620000000c00 */
[----:B------:R-:W-:Y:S01]  /*6340*/  UPRMT UR4, UR37, 0x654, UR4 ;  /* 0x0000065425047896 */ /* 0x000fe20008000004 */
[----:B------:R-:W-:Y:S01]  /*6350*/  @!PT LDS RZ, [RZ] ;  /* 0x00000000fffff984 */ /* 0x000fe20000000800 */
[----:B------:R-:W-:Y:S01]  /*6360*/  @!PT LDS RZ, [RZ] ;  /* 0x00000000fffff984 */ /* 0x000fe20000000800 */
[----:B------:R-:W-:Y:S01]  /*6370*/  @!PT LDS RZ, [RZ] ;  /* 0x00000000fffff984 */ /* 0x000fe20000000800 */
[----:B------:R-:W-:Y:S01]  /*6380*/  @!PT LDS RZ, [RZ] ;  /* 0x00000000fffff984 */ /* 0x000fe20000000800 */
[----:B------:R5:W-:Y:S06]  /*6390*/  MEMBAR.ALL.CTA ;  /* 0x0000000000007992 */ /* 0x000bec0000008000 */
[----:B-----5:R-:W5:Y:S02]  /*63a0*/  FENCE.VIEW.ASYNC.S ;  /* 0x00000000000073c6 */ /* 0x020f640000000000 */
[----:B-----5:R-:W-:Y:S03]  /*63b0*/  SYNCS.ARRIVE.TRANS64.RED.A1T0 RZ, [UR4], RZ ;  /* 0x000000ffffff79a7 */ /* 0x020fe60008100404 */
.L_x_109:
[----:B------:R-:W-:Y:S05]  /*63c0*/  BSYNC B1 ;  /* 0x0000000000017941 */ /* 0x000fea0003800000 */
.L_x_108:
[----:B-1----:R-:W-:Y:S04]  /*63d0*/  SHF.R.U32.HI R3, RZ, 0x15, R32 ;  /* 0x00000015ff037819 */ /* 0x002fe80000011620 */
[----:B------:R-:W-:Y:S01]  /*63e0*/  LOP3.LUT P0, RZ, R3, 0x3, R104, 0x48, !PT ;  /* 0x0000000303ff7812 */ /* 0x000fe20007804868 */
[----:B------:R-:W-:Y:S01]  /*63f0*/  @!UPT UIADD3 URZ, UPT, UPT, URZ, URZ, URZ ;  /* 0x000000fffffff290 */ /* 0x000fe2000fffe0ff */
[----:B----4-:R-:W-:Y:S11]  /*6400*/  @P4 BRA `(.L_x_113) ;  /* 0x0000000000084947 */ /* 0x010ff60003800000 */
[----:B------:R-:W1:Y:S02]  /*6410*/  SYNCS.PHASECHK.TRANS64.TRYWAIT P1, [R92+URZ+0x1f0], R7 ;  /* 0x0001f0075c0075a7 */ /* 0x000e6400080211ff */
[----:B-1----:R-:W-:Y:S05]  /*6420*/  @!P1 BRA `(.L_x_114) ;  /* 0x0000001c00449947 */ /* 0x002fea0003800000 */
.L_x_113:
[----:B------:R-:W-:Y:S05]  /*6430*/  @!P0 BRA `(.L_x_115) ;  /* 0x0000000000408947 */ /* 0x000fea0003800000 */
[----:B------:R-:W4:Y:S01]  /*6440*/  LDCU.64 UR8, c[0x4][0x70] ;  /* 0x01000e00ff0877ac */ /* 0x000f220008000a00 */
[----:B------:R-:W-:Y:S01]  /*6450*/  MOV R3, 0x0 ;  /* 0x0000000000037802 */ /* 0x000fe20000000f00 */
[----:B------:R-:W-:Y:S02]  /*6460*/  HFMA2 R12, -RZ, RZ, 0, 5.9604644775390625e-08 ;  /* 0x00000001ff0c7431 */ /* 0x000fe400000001ff */
[----:B------:R-:W-:Y:S02]  /*6470*/  IMAD.MOV.U32 R8, RZ, RZ, 0x192 ;  /* 0x00000192ff087424 */ /* 0x000fe400078e00ff */
[----:B------:R-:W-:Y:S01]  /*6480*/  IMAD.MOV.U32 R13, RZ, RZ, RZ ;  /* 0x000000ffff0d7224 */ /* 0x000fe200078e00ff */
[----:B------:R-:W1:Y:S01]  /*6490*/  LDCU.64 UR6, c[0x4][0x78] ;  /* 0x01000f00ff0677ac */ /* 0x000e620008000a00 */
[----:B------:R-:W2:Y:S01]  /*64a0*/  LDC.64 R2, c[0x4][R3] ;  /* 0x0100000003027b82 */ /* 0x000ea20000000a00 */
[----:B------:R-:W5:Y:S01]  /*64b0*/  LDCU.64 UR4, c[0x4][0x10] ;  /* 0x01000200ff0477ac */ /* 0x000f620008000a00 */
[----:B----4-:R-:W-:Y:S01]  /*64c0*/  MOV R5, UR9 ;  /* 0x0000000900057c02 */ /* 0x010fe20008000f00 */
[----:B------:R-:W-:Y:S01]  /*64d0*/  IMAD.U32 R4, RZ, RZ, UR8 ;  /* 0x00000008ff047e24 */ /* 0x000fe2000f8e00ff */
[----:B-1----:R-:W-:Y:S01]  /*64e0*/  MOV R7, UR7 ;  /* 0x0000000700077c02 */ /* 0x002fe20008000f00 */
[----:B------:R-:W-:Y:S01]  /*64f0*/  IMAD.U32 R6, RZ, RZ, UR6 ;  /* 0x00000006ff067e24 */ /* 0x000fe2000f8e00ff */
[----:B-----5:R-:W-:Y:S01]  /*6500*/  MOV R11, UR5 ;  /* 0x00000005000b7c02 */ /* 0x020fe20008000f00 */
[----:B------:R-:W-:Y:S02]  /*6510*/  IMAD.U32 R10, RZ, RZ, UR4 ;  /* 0x00000004ff0a7e24 */ /* 0x000fe4000f8e00ff */
[----:B------:R-:W-:Y:S07]  /*6520*/  LEPC R20, `(.L_x_115) ;  /* 0x000000001014794e */ /* 0x000fee0000000000 */
[----:B--23--:R-:W-:Y:S05]  /*6530*/  CALL.ABS.NOINC R2 ;  /* 0x0000000002007343 */ /* 0x00cfea0003c00000 */
.L_x_115:
[----:B------:R-:W-:Y:S01]  /*6540*/  LOP3.LUT P0, RZ, R101, 0x60, RZ, 0xc0, !PT ;  /* 0x0000006065ff7812 */ /* 0x000fe2000780c0ff */
[----:B------:R-:W-:Y:S05]  /*6550*/  WARPSYNC.ALL ;  /* 0x0000000000007948 */ /* 0x000fea0003800000 */
[----:B------:R-:W-:Y:S01]  /*6560*/  R2UR UR4, R32 ;  /* 0x00000000200472ca */ /* 0x000fe200000e0000 */
[----:B------:R-:W-:Y:S01]  /*6570*/  BSSY.RECONVERGENT B0, `(.L_x_116) ;  /* 0x00000a0000007945 */ /* 0x000fe20003800200 */
[-C--:B------:R-:W-:Y:S02]  /*6580*/  F2FP.F16.E4M3.UNPACK_B R50, R56.reuse ;  /* 0x00000038ff32723e */ /* 0x080fe400020006ff */
[----:B------:R-:W-:Y:S02]  /*6590*/  F2FP.F16.E4M3.UNPACK_B R63, R56.H1 ;  /* 0x00000038ff3f723e */ /* 0x000fe400030006ff */
[-C--:B------:R-:W-:Y:S01]  /*65a0*/  F2FP.F16.E4M3.UNPACK_B R56, R57.reuse ;  /* 0x00000039ff38723e */ /* 0x080fe200020006ff */
[--C-:B------:R-:W-:Y:S01]  /*65b0*/  HADD2.F32 R48, -RZ, R50.reuse.H0_H0 ;  /* 0x20000032ff307230 */ /* 0x100fe20000004100 */
[----:B------:R-:W-:Y:S01]  /*65c0*/  F2FP.F16.E4M3.UNPACK_B R57, R57.H1 ;  /* 0x00000039ff39723e */ /* 0x000fe200030006ff */
[----:B------:R-:W-:Y:S01]  /*65d0*/  HADD2.F32 R50, -RZ, R50.H1_H1 ;  /* 0x30000032ff327230 */ /* 0x000fe20000004100 */
[-C--:B------:R-:W-:Y:S01]  /*65e0*/  F2FP.F16.E4M3.UNPACK_B R66, R52.reuse ;  /* 0x00000034ff42723e */ /* 0x080fe200020006ff */
[--C-:B------:R-:W-:Y:S01]  /*65f0*/  HADD2.F32 R51, -RZ, R63.reuse.H0_H0 ;  /* 0x2000003fff337230 */ /* 0x100fe20000004100 */
[----:B------:R-:W-:Y:S01]  /*6600*/  F2FP.F16.E4M3.UNPACK_B R68, R52.H1 ;  /* 0x00000034ff44723e */ /* 0x000fe200030006ff */
[----:B-1----:R-:W-:Y:S01]  /*6610*/  LDTM.16dp32bit_t0_t15.x32 R4, tmem[UR4] ;  /* 0x00000004000479ee */ /* 0x002fe20008a80000 */
[----:B------:R-:W3:Y:S01]  /*6620*/  LDTM.16dp32bit_t16_t31.x32 R4, tmem[UR4+0x20] ;  /* 0x00002004000479ee */ /* 0x000ee20008aa0000 */
[----:B------:R-:W-:Y:S01]  /*6630*/  NOP ;  /* 0x0000000000007918 */ /* 0x000fe20000000000 */
[----:B------:R-:W-:Y:S01]  /*6640*/  R2UR UR5, R92 ;  /* 0x000000005c0572ca */ /* 0x000fe200000e0000 */
[--C-:B------:R-:W-:Y:S01]  /*6650*/  HADD2.F32 R65, -RZ, R66.reuse.H0_H0 ;  /* 0x20000042ff417230 */ /* 0x100fe20000004100 */
[----:B------:R-:W-:Y:S01]  /*6660*/  F2FP.F16.E4M3.UNPACK_B R61, R58 ;  /* 0x0000003aff3d723e */ /* 0x000fe200020006ff */
[----:B------:R-:W-:Y:S01]  /*6670*/  HADD2.F32 R67, -RZ, R66.H1_H1 ;  /* 0x30000042ff437230 */ /* 0x000fe20000004100 */
[-C--:B------:R-:W-:Y:S01]  /*6680*/  F2FP.F16.E4M3.UNPACK_B R70, R53.reuse ;  /* 0x00000035ff46723e */ /* 0x080fe200020006ff */
[----:B------:R-:W-:Y:S01]  /*6690*/  HADD2.F32 R52, -RZ, R63.H1_H1 ;  /* 0x3000003fff347230 */ /* 0x000fe20000004100 */
[----:B------:R-:W-:Y:S01]  /*66a0*/  F2FP.F16.E4M3.UNPACK_B R72, R53.H1 ;  /* 0x00000035ff48723e */ /* 0x000fe200030006ff */
[----:B------:R-:W-:Y:S01]  /*66b0*/  HADD2.F32 R53, -RZ, R56.H0_H0 ;  /* 0x20000038ff357230 */ /* 0x000fe20000004100 */
[-C--:B------:R-:W-:Y:S01]  /*66c0*/  F2FP.F16.E4M3.UNPACK_B R74, R54.reuse ;  /* 0x00000036ff4a723e */ /* 0x080fe200020006ff */
[----:B------:R-:W-:Y:S01]  /*66d0*/  HADD2.F32 R69, -RZ, R70.H0_H0 ;  /* 0x20000046ff457230 */ /* 0x000fe20000004100 */
[----:B------:R-:W-:Y:S01]  /*66e0*/  F2FP.F16.E4M3.UNPACK_B R76, R54.H1 ;  /* 0x00000036ff4c723e */ /* 0x000fe200030006ff */
[----:B------:R-:W-:Y:S01]  /*66f0*/  HADD2.F32 R54, -RZ, R56.H1_H1 ;  /* 0x30000038ff367230 */ /* 0x000fe20000004100 */
[----:B------:R-:W-:Y:S01]  /*6700*/  F2FP.F16.E4M3.UNPACK_B R60, R58.H1 ;  /* 0x0000003aff3c723e */ /* 0x000fe200030006ff */
[----:B------:R-:W-:Y:S01]  /*6710*/  UIADD3 UR5, UPT, UPT, UR5, 0x210, URZ ;  /* 0x0000021005057890 */ /* 0x000fe2000fffe0ff */
[----:B------:R-:W-:Y:S01]  /*6720*/  HADD2.F32 R58, -RZ, R61.H1_H1 ;  /* 0x3000003dff3a7230 */ /* 0x000fe20000004100 */
[----:B------:R-:W-:Y:S01]  /*6730*/  F2FP.F16.E4M3.UNPACK_B R77, R55 ;  /* 0x00000037ff4d723e */ /* 0x000fe200020006ff */
[----:B------:R-:W-:Y:S01]  /*6740*/  HADD2.F32 R70, -RZ, R70.H1_H1 ;  /* 0x30000046ff467230 */ /* 0x000fe20000004100 */
[----:B------:R-:W-:Y:S01]  /*6750*/  UPRMT UR5, UR37, 0x654, UR5 ;  /* 0x0000065425057896 */ /* 0x000fe20008000005 */
[--C-:B------:R-:W-:Y:S01]  /*6760*/  HADD2.F32 R73, -RZ, R74.reuse.H0_H0 ;  /* 0x2000004aff497230 */ /* 0x100fe20000004100 */
[----:B------:R-:W-:Y:S01]  /*6770*/  F2FP.F16.E4M3.UNPACK_B R62, R59 ;  /* 0x0000003bff3e723e */ /* 0x000fe200020006ff */
[----:B------:R-:W-:Y:S01]  /*6780*/  HADD2.F32 R74, -RZ, R74.H1_H1 ;  /* 0x3000004aff4a7230 */ /* 0x000fe20000004100 */
[----:B------:R-:W-:Y:S01]  /*6790*/  F2FP.F16.E4M3.UNPACK_B R78, R55.H1 ;  /* 0x00000037ff4e723e */ /* 0x000fe200030006ff */
[C---:B---3--:R-:W-:Y:S01]  /*67a0*/  FMUL R4, R47.reuse, R4 ;  /* 0x000000042f047220 */ /* 0x048fe20000400000 */
[C---:B------:R-:W-:Y:S01]  /*67b0*/  FMUL R5, R47.reuse, R5 ;  /* 0x000000052f057220 */ /* 0x040fe20000400000 */
[C---:B------:R-:W-:Y:S01]  /*67c0*/  FMUL R8, R47.reuse, R8 ;  /* 0x000000082f087220 */ /* 0x040fe20000400000 */
[----:B------:R-:W-:Y:S01]  /*67d0*/  FMUL R9, R47, R9 ;  /* 0x000000092f097220 */ /* 0x000fe20000400000 */
[----:B------:R-:W-:Y:S01]  /*67e0*/  SYNCS.ARRIVE.TRANS64.RED.A1T0 RZ, [UR5], RZ ;  /* 0x000000ffffff79a7 */ /* 0x000fe20008100405 */
[C---:B------:R-:W-:Y:S01]  /*67f0*/  FFMA R4, R49.reuse, R48, R4 ;  /* 0x0000003031047223 */ /* 0x040fe20000000004 */
[----:B------:R-:W-:Y:S01]  /*6800*/  FFMA R5, R49, R50, R5 ;  /* 0x0000003231057223 */ /* 0x000fe20000000005 */
[C---:B------:R-:W-:Y:S01]  /*6810*/  FMUL R12, R47.reuse, R12 ;  /* 0x0000000c2f0c7220 */ /* 0x040fe20000400000 */
        /* <DEDUP_REMOVED lines=9> */
[----:B------:R-:W-:Y:S02]  /*68b0*/  HADD2.F32 R48, -RZ, R77.H1_H1 ;  /* 0x3000004dff307230 */ /* 0x000fe40000004100 */
[C---:B------:R-:W-:Y:S01]  /*68c0*/  FMUL R28, R47.reuse, R32 ;  /* 0x000000202f1c7220 */ /* 0x040fe20000400000 */
[C---:B------:R-:W-:Y:S01]  /*68d0*/  FMUL R29, R47.reuse, R33 ;  /* 0x000000212f1d7220 */ /* 0x040fe20000400000 */
[C---:B------:R-:W-:Y:S01]  /*68e0*/  FMUL R6, R47.reuse, R6 ;  /* 0x000000062f067220 */ /* 0x040fe20000400000 */
[C---:B------:R-:W-:Y:S01]  /*68f0*/  FMUL R7, R47.reuse, R7 ;  /* 0x000000072f077220 */ /* 0x040fe20000400000 */
[--C-:B------:R-:W-:Y:S02]  /*6900*/  HADD2.F32 R55, -RZ, R57.reuse.H0_H0 ;  /* 0x20000039ff377230 */ /* 0x100fe40000004100 */
[----:B------:R-:W-:Y:S01]  /*6910*/  FMUL R10, R47, R10 ;  /* 0x0000000a2f0a7220 */ /* 0x000fe20000400000 */
[C---:B------:R-:W-:Y:S01]  /*6920*/  FFMA R6, R49.reuse, R51, R6 ;  /* 0x0000003331067223 */ /* 0x040fe20000000006 */
[----:B------:R-:W-:Y:S02]  /*6930*/  HADD2.F32 R56, -RZ, R57.H1_H1 ;  /* 0x30000039ff387230 */ /* 0x000fe40000004100 */
[C---:B------:R-:W-:Y:S01]  /*6940*/  FFMA R7, R49.reuse, R52, R7 ;  /* 0x0000003431077223 */ /* 0x040fe20000000007 */
[C---:B------:R-:W-:Y:S01]  /*6950*/  FFMA R8, R49.reuse, R53, R8 ;  /* 0x0000003531087223 */ /* 0x040fe20000000008 */
[C---:B------:R-:W-:Y:S01]  /*6960*/  FFMA R9, R49.reuse, R54, R9 ;  /* 0x0000003631097223 */ /* 0x040fe20000000009 */
[----:B------:R-:W-:Y:S02]  /*6970*/  HADD2.F32 R57, -RZ, R61.H0_H0 ;  /* 0x2000003dff397230 */ /* 0x000fe40000004100 */
[----:B------:R-:W-:Y:S01]  /*6980*/  FFMA R10, R49, R55, R10 ;  /* 0x00000037310a7223 */ /* 0x000fe2000000000a */
[----:B------:R-:W-:Y:S01]  /*6990*/  F2FP.SATFINITE.E4M3.F32.PACK_AB_MERGE_C R92, R7, R6, RZ ;  /* 0x00000006075c723e */ /* 0x000fe200048070ff */
[----:B------:R-:W-:Y:S02]  /*69a0*/  HADD2.F32 R61, -RZ, R62.H0_H0 ;  /* 0x2000003eff3d7230 */ /* 0x000fe40000004100 */
[----:B------:R-:W-:Y:S01]  /*69b0*/  FMUL R11, R47, R11 ;  /* 0x0000000b2f0b7220 */ /* 0x000fe20000400000 */
[----:B------:R-:W-:Y:S01]  /*69c0*/  F2FP.F16.E4M3.UNPACK_B R64, R59.H1 ;  /* 0x0000003bff40723e */ /* 0x000fe200030006ff */
[----:B------:R-:W-:Y:S01]  /*69d0*/  HADD2.F32 R59, -RZ, R60.H0_H0 ;  /* 0x2000003cff3b7230 */ /* 0x000fe20000004100 */
[----:B------:R-:W-:Y:S01]  /*69e0*/  F2FP.SATFINITE.E4M3.F32.PACK_AB_MERGE_C R92, R5, R4, R92 ;  /* 0x00000004055c723e */ /* 0x000fe2000480705c */
[C---:B------:R-:W-:Y:S01]  /*69f0*/  FFMA R11, R49.reuse, R56, R11 ;  /* 0x00000038310b7223 */ /* 0x040fe2000000000b */
[C---:B------:R-:W-:Y:S01]  /*6a00*/  FFMA R12, R49.reuse, R57, R12 ;  /* 0x00000039310c7223 */ /* 0x040fe2000000000c */
[----:B------:R-:W-:Y:S01]  /*6a10*/  FFMA R13, R49, R58, R13 ;  /* 0x0000003a310d7223 */ /* 0x000fe2000000000d */
[----:B------:R-:W-:Y:S02]  /*6a20*/  HADD2.F32 R62, -RZ, R62.H1_H1 ;  /* 0x3000003eff3e7230 */ /* 0x000fe40000004100 */
[----:B------:R-:W-:Y:S01]  /*6a30*/  FMUL R14, R47, R14 ;  /* 0x0000000e2f0e7220 */ /* 0x000fe20000400000 */
[----:B------:R-:W-:Y:S01]  /*6a40*/  HADD2.F32 R60, -RZ, R60.H1_H1 ;  /* 0x3000003cff3c7230 */ /* 0x000fe20000004100 */
[----:B------:R-:W-:Y:S01]  /*6a50*/  F2FP.SATFINITE.E4M3.F32.PACK_AB_MERGE_C R93, R11, R10, RZ ;  /* 0x0000000a0b5d723e */ /* 0x000fe200048070ff */
[----:B------:R-:W-:Y:S02]  /*6a60*/  HADD2.F32 R51, -RZ, R77.H0_H0 ;  /* 0x2000004dff337230 */ /* 0x000fe40000004100 */
[----:B------:R-:W-:Y:S01]  /*6a70*/  FFMA R14, R49, R59, R14 ;  /* 0x0000003b310e7223 */ /* 0x000fe2000000000e */
[----:B------:R-:W-:Y:S01]  /*6a80*/  FMUL R15, R47, R15 ;  /* 0x0000000f2f0f7220 */ /* 0x000fe20000400000 */
[--C-:B------:R-:W-:Y:S01]  /*6a90*/  HADD2.F32 R63, -RZ, R64.reuse.H0_H0 ;  /* 0x20000040ff3f7230 */ /* 0x100fe20000004100 */
[----:B------:R-:W-:Y:S01]  /*6aa0*/  F2FP.SATFINITE.E4M3.F32.PACK_AB_MERGE_C R93, R9, R8, R93 ;  /* 0x00000008095d723e */ /* 0x000fe2000480705d */
[----:B------:R-:W-:Y:S02]  /*6ab0*/  HADD2.F32 R64, -RZ, R64.H1_H1 ;  /* 0x30000040ff407230 */ /* 0x000fe40000004100 */
[C---:B------:R-:W-:Y:S01]  /*6ac0*/  FFMA R15, R49.reuse, R60, R15 ;  /* 0x0000003c310f7223 */ /* 0x040fe2000000000f */
[C---:B------:R-:W-:Y:S01]  /*6ad0*/  FFMA R16, R49.reuse, R61, R16 ;  /* 0x0000003d31107223 */ /* 0x040fe20000000010 */
[----:B------:R-:W-:Y:S01]  /*6ae0*/  FFMA R17, R49, R62, R17 ;  /* 0x0000003e31117223 */ /* 0x000fe20000000011 */
[C---:B------:R-:W-:Y:S01]  /*6af0*/  FMUL R18, R47.reuse, R18 ;  /* 0x000000122f127220 */ /* 0x040fe20000400000 */
[C---:B------:R-:W-:Y:S01]  /*6b00*/  FMUL R19, R47.reuse, R19 ;  /* 0x000000132f137220 */ /* 0x040fe20000400000 */
[--C-:B------:R-:W-:Y:S02]  /*6b10*/  HADD2.F32 R66, -RZ, R68.reuse.H0_H0 ;  /* 0x20000044ff427230 */ /* 0x100fe40000004100 */
[----:B------:R-:W-:Y:S01]  /*6b20*/  FMUL R3, R47, R22 ;  /* 0x000000162f037220 */ /* 0x000fe20000400000 */
[C---:B------:R-:W-:Y:S01]  /*6b30*/  FFMA R18, R49.reuse, R63, R18 ;  /* 0x0000003f31127223 */ /* 0x040fe20000000012 */
[----:B------:R-:W-:Y:S02]  /*6b40*/  HADD2.F32 R68, -RZ, R68.H1_H1 ;  /* 0x30000044ff447230 */ /* 0x000fe40000004100 */
[----:B------:R-:W-:Y:S01]  /*6b50*/  FFMA R19, R49, R64, R19 ;  /* 0x0000004031137223 */ /* 0x000fe20000000013 */
[----:B------:R-:W-:Y:S01]  /*6b60*/  FMUL R23, R47, R23 ;  /* 0x000000172f177220 */ /* 0x000fe20000400000 */
[C---:B------:R-:W-:Y:S01]  /*6b70*/  FFMA R0, R49.reuse, R65, R0 ;  /* 0x0000004131007223 */ /* 0x040fe20000000000 */
[C---:B------:R-:W-:Y:S01]  /*6b80*/  FFMA R2, R49.reuse, R67, R2 ;  /* 0x0000004331027223 */ /* 0x040fe20000000002 */
[--C-:B------:R-:W-:Y:S02]  /*6b90*/  HADD2.F32 R71, -RZ, R72.reuse.H0_H0 ;  /* 0x20000048ff477230 */ /* 0x100fe40000004100 */
[----:B------:R-:W-:Y:S01]  /*6ba0*/  FFMA R3, R49, R66, R3 ;  /* 0x0000004231037223 */ /* 0x000fe20000000003 */
[----:B------:R-:W-:Y:S02]  /*6bb0*/  HADD2.F32 R72, -RZ, R72.H1_H1 ;  /* 0x30000048ff487230 */ /* 0x000fe40000004100 */
[----:B------:R-:W-:Y:S01]  /*6bc0*/  FMUL R22, R47, R26 ;  /* 0x0000001a2f167220 */ /* 0x000fe20000400000 */
        /* <DEDUP_REMOVED lines=18> */
[----:B------:R-:W-:Y:S01]  /*6cf0*/  F2FP.SATFINITE.E4M3.F32.PACK_AB_MERGE_C R94, R15, R14, RZ ;  /* 0x0000000e0f5e723e */ /* 0x000fe200048070ff */
[----:B------:R-:W-:Y:S01]  /*6d00*/  FFMA R28, R49, R51, R28 ;  /* 0x00000033311c7223 */ /* 0x000fe2000000001c */
[----:B------:R-:W-:Y:S01]  /*6d10*/  F2FP.SATFINITE.E4M3.F32.PACK_AB_MERGE_C R95, R19, R18, RZ ;  /* 0x00000012135f723e */ /* 0x000fe200048070ff */
[C---:B------:R-:W-:Y:S01]  /*6d20*/  FFMA R29, R49.reuse, R48, R29 ;  /* 0x00000030311d7223 */ /* 0x040fe2000000001d */
[C---:B------:R-:W-:Y:S01]  /*6d30*/  FFMA R30, R49.reuse, R77, R30 ;  /* 0x0000004d311e7223 */ /* 0x040fe2000000001e */
[----:B------:R-:W-:Y:S01]  /*6d40*/  FFMA R35, R49, R50, R35 ;  /* 0x0000003231237223 */ /* 0x000fe20000000023 */
[----:B------:R-:W-:Y:S02]  /*6d50*/  F2FP.SATFINITE.E4M3.F32.PACK_AB_MERGE_C R94, R13, R12, R94 ;  /* 0x0000000c0d5e723e */ /* 0x000fe4000480705e */
[----:B------:R-:W-:Y:S02]  /*6d60*/  F2FP.SATFINITE.E4M3.F32.PACK_AB_MERGE_C R95, R17, R16, R95 ;  /* 0x00000010115f723e */ /* 0x000fe4000480705f */
[----:B------:R-:W-:Y:S02]  /*6d70*/  F2FP.SATFINITE.E4M3.F32.PACK_AB_MERGE_C R113, R23, R3, RZ ;  /* 0x000000031771723e */ /* 0x000fe400048070ff */
[----:B------:R-:W-:Y:S01]  /*6d80*/  F2FP.SATFINITE.E4M3.F32.PACK_AB_MERGE_C R114, R27, R22, RZ ;  /* 0x000000161b72723e */ /* 0x000fe200048070ff */
[----:B------:R1:W-:Y:S01]  /*6d90*/  STS.128 [R103+UR43+0x1400], R92 ;  /* 0x0014005c67007988 */ /* 0x0003e20008000c2b */
[----:B------:R-:W-:Y:S02]  /*6da0*/  F2FP.SATFINITE.E4M3.F32.PACK_AB_MERGE_C R116, R31, R26, RZ ;  /* 0x0000001a1f74723e */ /* 0x000fe400048070ff */
[----:B------:R-:W-:Y:S02]  /*6db0*/  F2FP.SATFINITE.E4M3.F32.PACK_AB_MERGE_C R117, R35, R30, RZ ;  /* 0x0000001e2375723e */ /* 0x000fe400048070ff */
[----:B------:R-:W-:Y:S02]  /*6dc0*/  F2FP.SATFINITE.E4M3.F32.PACK_AB_MERGE_C R112, R2, R0, R113 ;  /* 0x000000000270723e */ /* 0x000fe40004807071 */
[----:B------:R-:W-:Y:S02]  /*6dd0*/  F2FP.SATFINITE.E4M3.F32.PACK_AB_MERGE_C R113, R21, R20, R114 ;  /* 0x000000141571723e */ /* 0x000fe40004807072 */
[----:B------:R-:W-:Y:S02]  /*6de0*/  F2FP.SATFINITE.E4M3.F32.PACK_AB_MERGE_C R114, R25, R24, R116 ;  /* 0x000000181972723e */ /* 0x000fe40004807074 */
[----:B------:R-:W-:Y:S02]  /*6df0*/  F2FP.SATFINITE.E4M3.F32.PACK_AB_MERGE_C R115, R29, R28, R117 ;  /* 0x0000001c1d73723e */ /* 0x000fe40004807075 */
[----:B------:R-:W-:Y:S03]  /*6e00*/  IADD3 R116, PT, PT, R44, 0x1, RZ ;  /* 0x000000012c747810 */ /* 0x000fe60007ffe0ff */
[----:B------:R1:W-:Y:S01]  /*6e10*/  STS.128 [R102+0x1010], R112 ;  /* 0x0010107066007388 */ /* 0x0003e20000000c00 */
[----:B------:R-:W-:Y:S01]  /*6e20*/  @!PT LDS RZ, [RZ] ;  /* 0x00000000fffff984 */ /* 0x000fe20000000800 */
[----:B------:R-:W-:Y:S01]  /*6e30*/  @!PT LDS RZ, [RZ] ;  /* 0x00000000fffff984 */ /* 0x000fe20000000800 */
[----:B------:R-:W-:Y:S01]  /*6e40*/  @!PT LDS RZ, [RZ] ;  /* 0x00000000fffff984 */ /* 0x000fe20000000800 */
[----:B------:R-:W-:Y:S01]  /*6e50*/  @!PT LDS RZ, [RZ] ;  /* 0x00000000fffff984 */ /* 0x000fe20000000800 */
[----:B------:R3:W-:Y:S07]  /*6e60*/  MEMBAR.ALL.CTA ;  /* 0x0000000000007992 */ /* 0x0007ee0000008000 */
[----:B---3--:R-:W3:Y:S02]  /*6e70*/  FENCE.VIEW.ASYNC.S ;  /* 0x00000000000073c6 */ /* 0x008ee40000000000 */
[----:B---3--:R-:W-:Y:S06]  /*6e80*/  BAR.SYNC.DEFER_BLOCKING 0x1, 0x80 ;  /* 0x0042000000007b1d */ /* 0x008fec0000010000 */
[----:B------:R-:W-:Y:S05]  /*6e90*/  @P0 BRA `(.L_x_117) ;  /* 0x0000000000340947 */ /* 0x000fea0003800000 */
[----:B------:R-:W-:Y:S01]  /*6ea0*/  UIADD3 UR12, UPT, UPT, UR43, 0x1400, URZ ;  /* 0x000014002b0c7890 */ /* 0x000fe2000fffe0ff */
[----:B------:R-:W-:Y:S01]  /*6eb0*/  R2UR UR9, R91 ;  /* 0x000000005b0972ca */ /* 0x000fe200000e0000 */
[----:B------:R-:W-:Y:S01]  /*6ec0*/  UIADD3 UR10, UP0, UPT, UR46, 0x680, URZ ;  /* 0x000006802e0a7890 */ /* 0x000fe2000ff1e0ff */
[----:B------:R-:W-:Y:S01]  /*6ed0*/  R2UR UR8, R97 ;  /* 0x00000000610872ca */ /* 0x000fe200000e0000 */
[----:B------:R-:W-:Y:S02]  /*6ee0*/  UMOV UR7, UR36 ;  /* 0x0000002400077c82 */ /* 0x000fe40008000000 */
[----:B------:R-:W-:Y:S01]  /*6ef0*/  IMAD.U32 R109, RZ, RZ, UR12 ;  /* 0x0000000cff6d7e24 */ /* 0x000fe2000f8e00ff */
[----:B------:R-:W-:Y:S04]  /*6f00*/  UIADD3.X UR11, UPT, UPT, URZ, UR47, URZ, UP0, !UPT ;  /* 0x0000002fff0b7290 */ /* 0x000fe800087fe4ff */
[----:B------:R-:W-:Y:S03]  /*6f10*/  R2UR UR4, R109 ;  /* 0x000000006d0472ca */ /* 0x000fe600000e0000 */
[----:B------:R-:W-:Y:S02]  /*6f20*/  USHF.L.U32 UR5, UR9, 0x6, URZ ;  /* 0x0000000609057899 */ /* 0x000fe400080006ff */
[----:B------:R-:W-:Y:S09]  /*6f30*/  USHF.L.U32 UR6, UR8, 0x6, URZ ;  /* 0x0000000608067899 */ /* 0x000ff200080006ff */
[----:B------:R3:W-:Y:S01]  /*6f40*/  UTMASTG.3D [UR4], [UR10] ;  /* 0x000000040a0073b5 */ /* 0x0007e20008010000 */
[----:B------:R0:W-:Y:S01]  /*6f50*/  UTMACMDFLUSH ;  /* 0x00000000000079b7 */ /* 0x0001e20000000000 */
[----:B---3--:R-:W-:Y:S04]  /*6f60*/  DEPBAR.LE SB0, 0x0 ;  /* 0x000080000000791a */ /* 0x008fe80000000000 */
.L_x_117:
[----:B------:R-:W-:Y:S05]  /*6f70*/  BSYNC.RECONVERGENT B0 ;  /* 0x0000000000007941 */ /* 0x000fea0003800200 */
.L_x_116:
[----:B------:R-:W-:Y:S01]  /*6f80*/  BAR.SYNC.DEFER_BLOCKING 0x1, 0x80 ;  /* 0x0042000000007b1d */ /* 0x000fe20000010000 */
[----:B------:R-:W-:Y:S01]  /*6f90*/  ISETP.NE.AND P2, PT, R110, RZ, PT ;  /* 0x000000ff6e00720c */ /* 0x000fe20003f45270 */
[----:B------:R-:W-:Y:S01]  /*6fa0*/  IMAD.IADD R91, R43, 0x1, R79 ;  /* 0x000000012b5b7824 */ /* 0x000fe200078e024f */
[----:B------:R-:W-:Y:S01]  /*6fb0*/  ISETP.NE.AND P0, PT, R111, 0x2, PT ;  /* 0x000000026f00780c */ /* 0x000fe20003f05270 */
[----:B------:R-:W-:Y:S01]  /*6fc0*/  IMAD.IADD R97, R45, 0x1, R90 ;  /* 0x000000012d617824 */ /* 0x000fe200078e025a */
[----:B------:R-:W-:Y:S02]  /*6fd0*/  ISETP.NE.AND P1, PT, R116, 0x4, PT ;  /* 0x000000047400780c */ /* 0x000fe40003f25270 */
[----:B------:R-:W-:Y:S02]  /*6fe0*/  SEL R0, RZ, 0x1, P0 ;  /* 0x00000001ff007807 */ /* 0x000fe40000000000 */
[----:B------:R-:W-:Y:S02]  /*6ff0*/  SEL R3, RZ, 0x1, P1 ;  /* 0x00000001ff037807 */ /* 0x000fe40000800000 */
[----:B------:R-:W-:Y:S02]  /*7000*/  LOP3.LUT R107, R107, R0, RZ, 0x3c, !PT ;  /* 0x000000006b6b7212 */ /* 0x000fe400078e3cff */
[----:B------:R-:W-:Y:S02]  /*7010*/  LOP3.LUT R108, R108, R3, RZ, 0x3c, !PT ;  /* 0x000000036c6c7212 */ /* 0x000fe400078e3cff */
[----:B------:R-:W-:Y:S02]  /*7020*/  @P2 R2UR UR36, R105 ;  /* 0x00000000692422ca */ /* 0x000fe400000e0000 */
[----:B------:R-:W-:Y:S02]  /*7030*/  SEL R111, R111, RZ, P0 ;  /* 0x000000ff6f6f7207 */ /* 0x000fe40000000000 */
[----:B------:R-:W-:Y:S01]  /*7040*/  SEL R44, R116, RZ, P1 ;  /* 0x000000ff742c7207 */ /* 0x000fe20000800000 */
[----:B------:R-:W-:Y:S10]  /*7050*/  @P2 BRA `(.L_x_118) ;  /* 0xffffffe400842947 */ /* 0x000ff4000383ffff */
[----:B------:R-:W-:Y:S05]  /*7060*/  EXIT ;  /* 0x000000000000794d */ /* 0x000fea0003800000 */
.L_x_20:
[----:B--2---:R2:W1:Y:S02]  /*7070*/  SYNCS.PHASECHK.TRANS64.TRYWAIT P0, [R3+URZ+0x240], R2 ;  /* 0x00024002030075a7 */ /* 0x00446400080011ff */
[----:B-1----:R-:W-:Y:S05]  /*7080*/  @!P0 NANOSLEEP.SYNCS 0x989680 ;  /* 0x009896800000895d */ /* 0x002fea0003900000 */
[----:B------:R-:W1:Y:S02]  /*7090*/  @!P0 SYNCS.PHASECHK.TRANS64 P0, [R3+URZ+0x240], R2 ;  /* 0x00024002030085a7 */ /* 0x000e6400080010ff */
[----:B-1----:R-:W-:Y:S05]  /*70a0*/  @!P0 BRA `(.L_x_20) ;  /* 0xfffffffc00f08947 */ /* 0x002fea000383ffff */
[----:B------:R-:W-:Y:S05]  /*70b0*/  BRA `(.L_x_119) ;  /* 0xffffffa400f47947 */ /* 0x000fea000383ffff */
.L_x_23:
[----:B-1----:R-:W-:-:S07]  /*70c0*/  MOV R2, UR33 ;  /* 0x0000002100027c02 */ /* 0x002fce0008000f00 */
.L_x_120:
[----:B-1----:R1:W2:Y:S02]  /*70d0*/  SYNCS.PHASECHK.TRANS64.TRYWAIT P0, [R2+URZ+0xd8], R5 ;  /* 0x0000d805020075a7 */ /* 0x0022a400080011ff */
[----:B--2---:R-:W-:Y:S05]  /*70e0*/  @!P0 NANOSLEEP.SYNCS 0x989680 ;  /* 0x009896800000895d */ /* 0x004fea0003900000 */
[----:B------:R-:W2:Y:S02]  /*70f0*/  @!P0 SYNCS.PHASECHK.TRANS64 P0, [R2+URZ+0xd8], R5 ;  /* 0x0000d805020085a7 */ /* 0x000ea400080010ff */
[----:B--2---:R-:W-:Y:S05]  /*7100*/  @!P0 BRA `(.L_x_120) ;  /* 0xfffffffc00f08947 */ /* 0x004fea000383ffff */
[----:B------:R-:W-:Y:S05]  /*7110*/  BRA `(.L_x_22) ;  /* 0xffffffa800447947 */ /* 0x000fea000383ffff */
.L_x_29:
[----:B-1----:R-:W-:-:S07]  /*7120*/  MOV R2, UR17 ;  /* 0x0000001100027c02 */ /* 0x002fce0008000f00 */
.L_x_121:
[----:B-1----:R1:W2:Y:S02]  /*7130*/  SYNCS.PHASECHK.TRANS64.TRYWAIT P0, [R2+URZ+0xd8], R5 ;  /* 0x0000d805020075a7 */ /* 0x0022a400080011ff */
[----:B--2---:R-:W-:Y:S05]  /*7140*/  @!P0 NANOSLEEP.SYNCS 0x989680 ;  /* 0x009896800000895d */ /* 0x004fea0003900000 */
[----:B------:R-:W2:Y:S02]  /*7150*/  @!P0 SYNCS.PHASECHK.TRANS64 P0, [R2+URZ+0xd8], R5 ;  /* 0x0000d805020085a7 */ /* 0x000ea400080010ff */
[----:B--2---:R-:W-:Y:S05]  /*7160*/  @!P0 BRA `(.L_x_121) ;  /* 0xfffffffc00f08947 */ /* 0x004fea000383ffff */
[----:B------:R-:W-:Y:S05]  /*7170*/  BRA `(.L_x_28) ;  /* 0xffffffa800e87947 */ /* 0x000fea000383ffff */
.L_x_33:
[----:B-1----:R1:W2:Y:S02]  /*7180*/  SYNCS.PHASECHK.TRANS64.TRYWAIT P0, [R2+URZ+0x1d0], R3 ;  /* 0x0001d003020075a7 */ /* 0x0022a400080011ff */
[----:B--2---:R-:W-:Y:S05]  /*7190*/  @!P0 NANOSLEEP.SYNCS 0x989680 ;  /* 0x009896800000895d */ /* 0x004fea0003900000 */
[----:B------:R-:W2:Y:S02]  /*71a0*/  @!P0 SYNCS.PHASECHK.TRANS64 P0, [R2+URZ+0x1d0], R3 ;  /* 0x0001d003020085a7 */ /* 0x000ea400080010ff */
[----:B--2---:R-:W-:Y:S05]  /*71b0*/  @!P0 BRA `(.L_x_33) ;  /* 0xfffffffc00f08947 */ /* 0x004fea000383ffff */
[----:B------:R-:W-:Y:S05]  /*71c0*/  BRA `(.L_x_122) ;  /* 0xffffffac00747947 */ /* 0x000fea000383ffff */
.L_x_37:
[----:B----4-:R-:W-:-:S07]  /*71d0*/  MOV R0, UR5 ;  /* 0x0000000500007c02 */ /* 0x010fce0008000f00 */
.L_x_123:
[----:B-1----:R1:W2:Y:S02]  /*71e0*/  SYNCS.PHASECHK.TRANS64.TRYWAIT P0, [R0+URZ], R3 ;  /* 0x00000003000075a7 */ /* 0x0022a400080011ff */
[----:B--2---:R-:W-:Y:S05]  /*71f0*/  @!P0 NANOSLEEP.SYNCS 0x989680 ;  /* 0x009896800000895d */ /* 0x004fea0003900000 */
[----:B------:R-:W2:Y:S02]  /*7200*/  @!P0 SYNCS.PHASECHK.TRANS64 P0, [R0+URZ], R3 ;  /* 0x00000003000085a7 */ /* 0x000ea400080010ff */
[----:B--2---:R-:W-:Y:S05]  /*7210*/  @!P0 BRA `(.L_x_123) ;  /* 0xfffffffc00f08947 */ /* 0x004fea000383ffff */
[----:B------:R-:W-:Y:S05]  /*7220*/  BRA `(.L_x_124) ;  /* 0xffffffb000e47947 */ /* 0x000fea000383ffff */
.L_x_38:
[----:B----4-:R-:W-:-:S07]  /*7230*/  MOV R0, UR5 ;  /* 0x0000000500007c02 */ /* 0x010fce0008000f00 */
.L_x_125:
[----:B-1----:R1:W2:Y:S02]  /*7240*/  SYNCS.PHASECHK.TRANS64.TRYWAIT P0, [R0+URZ], R3 ;  /* 0x00000003000075a7 */ /* 0x0022a400080011ff */
[----:B--2---:R-:W-:Y:S05]  /*7250*/  @!P0 NANOSLEEP.SYNCS 0x989680 ;  /* 0x009896800000895d */ /* 0x004fea0003900000 */
[----:B------:R-:W2:Y:S02]  /*7260*/  @!P0 SYNCS.PHASECHK.TRANS64 P0, [R0+URZ], R3 ;  /* 0x00000003000085a7 */ /* 0x000ea400080010ff */
[----:B--2---:R-:W-:Y:S05]  /*7270*/  @!P0 BRA `(.L_x_125) ;  /* 0xfffffffc00f08947 */ /* 0x004fea000383ffff */
[----:B------:R-:W-:Y:S05]  /*7280*/  BRA `(.L_x_126) ;  /* 0xffffffb000f07947 */ /* 0x000fea000383ffff */
.L_x_39:
[----:B----4-:R-:W-:-:S07]  /*7290*/  MOV R0, UR5 ;  /* 0x0000000500007c02 */ /* 0x010fce0008000f00 */
.L_x_127:
[----:B-1----:R1:W2:Y:S02]  /*72a0*/  SYNCS.PHASECHK.TRANS64.TRYWAIT P0, [R0+URZ], R3 ;  /* 0x00000003000075a7 */ /* 0x0022a400080011ff */
[----:B--2---:R-:W-:Y:S05]  /*72b0*/  @!P0 NANOSLEEP.SYNCS 0x989680 ;  /* 0x009896800000895d */ /* 0x004fea0003900000 */
[----:B------:R-:W2:Y:S02]  /*72c0*/  @!P0 SYNCS.PHASECHK.TRANS64 P0, [R0+URZ], R3 ;  /* 0x00000003000085a7 */ /* 0x000ea400080010ff */
[----:B--2---:R-:W-:Y:S05]  /*72d0*/  @!P0 BRA `(.L_x_127) ;  /* 0xfffffffc00f08947 */ /* 0x004fea000383ffff */
[----:B------:R-:W-:Y:S05]  /*72e0*/  BRA `(.L_x_128) ;  /* 0xffffffb000fc7947 */ /* 0x000fea000383ffff */
.L_x_40:
[----:B----4-:R-:W-:-:S07]  /*72f0*/  MOV R0, UR5 ;  /* 0x0000000500007c02 */ /* 0x010fce0008000f00 */
.L_x_129:
[----:B-1----:R1:W2:Y:S02]  /*7300*/  SYNCS.PHASECHK.TRANS64.TRYWAIT P0, [R0+URZ], R3 ;  /* 0x00000003000075a7 */ /* 0x0022a400080011ff */
[----:B--2---:R-:W-:Y:S05]  /*7310*/  @!P0 NANOSLEEP.SYNCS 0x989680 ;  /* 0x009896800000895d */ /* 0x004fea0003900000 */
[----:B------:R-:W2:Y:S02]  /*7320*/  @!P0 SYNCS.PHASECHK.TRANS64 P0, [R0+URZ], R3 ;  /* 0x00000003000085a7 */ /* 0x000ea400080010ff */
[----:B--2---:R-:W-:Y:S05]  /*7330*/  @!P0 BRA `(.L_x_129) ;  /* 0xfffffffc00f08947 */ /* 0x004fea000383ffff */
[----:B------:R-:W-:Y:S05]  /*7340*/  BRA `(.L_x_130) ;  /* 0xffffffb400087947 */ /* 0x000fea000383ffff */
.L_x_41:
[----:B----4-:R-:W-:-:S07]  /*7350*/  MOV R0, UR5 ;  /* 0x0000000500007c02 */ /* 0x010fce0008000f00 */
.L_x_131:
[----:B-1----:R1:W2:Y:S02]  /*7360*/  SYNCS.PHASECHK.TRANS64.TRYWAIT P0, [R0+URZ], R3 ;  /* 0x00000003000075a7 */ /* 0x0022a400080011ff */
[----:B--2---:R-:W-:Y:S05]  /*7370*/  @!P0 NANOSLEEP.SYNCS 0x989680 ;  /* 0x009896800000895d */ /* 0x004fea0003900000 */
[----:B------:R-:W2:Y:S02]  /*7380*/  @!P0 SYNCS.PHASECHK.TRANS64 P0, [R0+URZ], R3 ;  /* 0x00000003000085a7 */ /* 0x000ea400080010ff */
[----:B--2---:R-:W-:Y:S05]  /*7390*/  @!P0 BRA `(.L_x_131) ;  /* 0xfffffffc00f08947 */ /* 0x004fea000383ffff */
[----:B------:R-:W-:Y:S05]  /*73a0*/  BRA `(.L_x_132) ;  /* 0xffffffb400147947 */ /* 0x000fea000383ffff */
.L_x_42:
[----:B----4-:R-:W-:-:S07]  /*73b0*/  MOV R0, UR5 ;  /* 0x0000000500007c02 */ /* 0x010fce0008000f00 */
.L_x_133:
[----:B-1----:R1:W2:Y:S02]  /*73c0*/  SYNCS.PHASECHK.TRANS64.TRYWAIT P0, [R0+URZ], R3 ;  /* 0x00000003000075a7 */ /* 0x0022a400080011ff */
[----:B--2---:R-:W-:Y:S05]  /*73d0*/  @!P0 NANOSLEEP.SYNCS 0x989680 ;  /* 0x009896800000895d */ /* 0x004fea0003900000 */
[----:B------:R-:W2:Y:S02]  /*73e0*/  @!P0 SYNCS.PHASECHK.TRANS64 P0, [R0+URZ], R3 ;  /* 0x00000003000085a7 */ /* 0x000ea400080010ff */
[----:B--2---:R-:W-:Y:S05]  /*73f0*/  @!P0 BRA `(.L_x_133) ;  /* 0xfffffffc00f08947 */ /* 0x004fea000383ffff */
[----:B------:R-:W-:Y:S05]  /*7400*/  BRA `(.L_x_134) ;  /* 0xffffffb400207947 */ /* 0x000fea000383ffff */
.L_x_43:
[----:B----4-:R-:W-:-:S07]  /*7410*/  MOV R0, UR5 ;  /* 0x0000000500007c02 */ /* 0x010fce0008000f00 */
.L_x_135:
[----:B-1----:R1:W2:Y:S02]  /*7420*/  SYNCS.PHASECHK.TRANS64.TRYWAIT P0, [R0+URZ], R3 ;  /* 0x00000003000075a7 */ /* 0x0022a400080011ff */
[----:B--2---:R-:W-:Y:S05]  /*7430*/  @!P0 NANOSLEEP.SYNCS 0x989680 ;  /* 0x009896800000895d */ /* 0x004fea0003900000 */
[----:B------:R-:W2:Y:S02]  /*7440*/  @!P0 SYNCS.PHASECHK.TRANS64 P0, [R0+URZ], R3 ;  /* 0x00000003000085a7 */ /* 0x000ea400080010ff */
[----:B--2---:R-:W-:Y:S05]  /*7450*/  @!P0 BRA `(.L_x_135) ;  /* 0xfffffffc00f08947 */ /* 0x004fea000383ffff */
[----:B------:R-:W-:Y:S05]  /*7460*/  BRA `(.L_x_136) ;  /* 0xffffffb4002c7947 */ /* 0x000fea000383ffff */
.L_x_44:
[----:B----4-:R-:W-:-:S07]  /*7470*/  MOV R0, UR5 ;  /* 0x0000000500007c02 */ /* 0x010fce0008000f00 */
.L_x_137:
[----:B-1----:R1:W2:Y:S02]  /*7480*/  SYNCS.PHASECHK.TRANS64.TRYWAIT P0, [R0+URZ], R3 ;  /* 0x00000003000075a7 */ /* 0x0022a400080011ff */
[----:B--2---:R-:W-:Y:S05]  /*7490*/  @!P0 NANOSLEEP.SYNCS 0x989680 ;  /* 0x009896800000895d */ /* 0x004fea0003900000 */
[----:B------:R-:W2:Y:S02]  /*74a0*/  @!P0 SYNCS.PHASECHK.TRANS64 P0, [R0+URZ], R3 ;  /* 0x00000003000085a7 */ /* 0x000ea400080010ff */
[----:B--2---:R-:W-:Y:S05]  /*74b0*/  @!P0 BRA `(.L_x_137) ;  /* 0xfffffffc00f08947 */ /* 0x004fea000383ffff */
[----:B------:R-:W-:Y:S05]  /*74c0*/  BRA `(.L_x_138) ;  /* 0xffffffb400387947 */ /* 0x000fea000383ffff */
.L_x_45:
[----:B----4-:R-:W-:-:S07]  /*74d0*/  MOV R0, UR5 ;  /* 0x0000000500007c02 */ /* 0x010fce0008000f00 */
.L_x_139:
[----:B-1----:R1:W2:Y:S02]  /*74e0*/  SYNCS.PHASECHK.TRANS64.TRYWAIT P0, [R0+URZ], R3 ;  /* 0x00000003000075a7 */ /* 0x0022a400080011ff */
[----:B--2---:R-:W-:Y:S05]  /*74f0*/  @!P0 NANOSLEEP.SYNCS 0x989680 ;  /* 0x009896800000895d */ /* 0x004fea0003900000 */
[----:B------:R-:W2:Y:S02]  /*7500*/  @!P0 SYNCS.PHASECHK.TRANS64 P0, [R0+URZ], R3 ;  /* 0x00000003000085a7 */ /* 0x000ea400080010ff */
[----:B--2---:R-:W-:Y:S05]  /*7510*/  @!P0 BRA `(.L_x_139) ;  /* 0xfffffffc00f08947 */ /* 0x004fea000383ffff */
[----:B------:R-:W-:Y:S05]  /*7520*/  BRA `(.L_x_140) ;  /* 0xffffffb400447947 */ /* 0x000fea000383ffff */
.L_x_46:
[----:B----4-:R-:W-:-:S07]  /*7530*/  MOV R0, UR5 ;  /* 0x0000000500007c02 */ /* 0x010fce0008000f00 */
.L_x_141:
[----:B-1----:R1:W2:Y:S02]  /*7540*/  SYNCS.PHASECHK.TRANS64.TRYWAIT P0, [R0+URZ], R3 ;  /* 0x00000003000075a7 */ /* 0x0022a400080011ff */
[----:B--2---:R-:W-:Y:S05]  /*7550*/  @!P0 NANOSLEEP.SYNCS 0x989680 ;  /* 0x009896800000895d */ /* 0x004fea0003900000 */
[----:B------:R-:W2:Y:S02]  /*7560*/  @!P0 SYNCS.PHASECHK.TRANS64 P0, [R0+URZ], R3 ;  /* 0x00000003000085a7 */ /* 0x000ea400080010ff */
[----:B--2---:R-:W-:Y:S05]  /*7570*/  @!P0 BRA `(.L_x_141) ;  /* 0xfffffffc00f08947 */ /* 0x004fea000383ffff */
[----:B------:R-:W-:Y:S05]  /*7580*/  BRA `(.L_x_142) ;  /* 0xffffffb400507947 */ /* 0x000fea000383ffff */
.L_x_47:
[----:B----4-:R-:W-:-:S07]  /*7590*/  MOV R0, UR5 ;  /* 0x0000000500007c02 */ /* 0x010fce0008000f00 */
.L_x_143:
[----:B-1----:R1:W2:Y:S02]  /*75a0*/  SYNCS.PHASECHK.TRANS64.TRYWAIT P0, [R0+URZ], R3 ;  /* 0x00000003000075a7 */ /* 0x0022a400080011ff */
[----:B--2---:R-:W-:Y:S05]  /*75b0*/  @!P0 NANOSLEEP.SYNCS 0x989680 ;  /* 0x009896800000895d */ /* 0x004fea0003900000 */
[----:B------:R-:W2:Y:S02]  /*75c0*/  @!P0 SYNCS.PHASECHK.TRANS64 P0, [R0+URZ], R3 ;  /* 0x00000003000085a7 */ /* 0x000ea400080010ff */
[----:B--2---:R-:W-:Y:S05]  /*75d0*/  @!P0 BRA `(.L_x_143) ;  /* 0xfffffffc00f08947 */ /* 0x004fea000383ffff */
[----:B------:R-:W-:Y:S05]  /*75e0*/  BRA `(.L_x_144) ;  /* 0xffffffb4005c7947 */ /* 0x000fea000383ffff */
.L_x_48:
[----:B----4-:R-:W-:-:S07]  /*75f0*/  MOV R0, UR5 ;  /* 0x0000000500007c02 */ /* 0x010fce0008000f00 */
.L_x_145:
[----:B-1----:R1:W2:Y:S02]  /*7600*/  SYNCS.PHASECHK.TRANS64.TRYWAIT P0, [R0+URZ], R3 ;  /* 0x00000003000075a7 */ /* 0x0022a400080011ff */
[----:B--2---:R-:W-:Y:S05]  /*7610*/  @!P0 NANOSLEEP.SYNCS 0x989680 ;  /* 0x009896800000895d */ /* 0x004fea0003900000 */
[----:B------:R-:W2:Y:S02]  /*7620*/  @!P0 SYNCS.PHASECHK.TRANS64 P0, [R0+URZ], R3 ;  /* 0x00000003000085a7 */ /* 0x000ea400080010ff */
[----:B--2---:R-:W-:Y:S05]  /*7630*/  @!P0 BRA `(.L_x_145) ;  /* 0xfffffffc00f08947 */ /* 0x004fea000383ffff */
[----:B------:R-:W-:Y:S05]  /*7640*/  BRA `(.L_x_146) ;  /* 0xffffffb400687947 */ /* 0x000fea000383ffff */
.L_x_49:
[----:B----4-:R-:W-:-:S07]  /*7650*/  MOV R0, UR5 ;  /* 0x0000000500007c02 */ /* 0x010fce0008000f00 */
.L_x_147:
[----:B-1----:R1:W2:Y:S02]  /*7660*/  SYNCS.PHASECHK.TRANS64.TRYWAIT P0, [R0+URZ], R3 ;  /* 0x00000003000075a7 */ /* 0x0022a400080011ff */
[----:B--2---:R-:W-:Y:S05]  /*7670*/  @!P0 NANOSLEEP.SYNCS 0x989680 ;  /* 0x009896800000895d */ /* 0x004fea0003900000 */
[----:B------:R-:W2:Y:S02]  /*7680*/  @!P0 SYNCS.PHASECHK.TRANS64 P0, [R0+URZ], R3 ;  /* 0x00000003000085a7 */ /* 0x000ea400080010ff */
[----:B--2---:R-:W-:Y:S05]  /*7690*/  @!P0 BRA `(.L_x_147) ;  /* 0xfffffffc00f08947 */ /* 0x004fea000383ffff */
[----:B------:R-:W-:Y:S05]  /*76a0*/  BRA `(.L_x_148) ;  /* 0xffffffb400747947 */ /* 0x000fea000383ffff */
.L_x_50:
[----:B----4-:R-:W-:-:S07]  /*76b0*/  MOV R0, UR5 ;  /* 0x0000000500007c02 */ /* 0x010fce0008000f00 */
.L_x_149:
[----:B-1----:R1:W2:Y:S02]  /*76c0*/  SYNCS.PHASECHK.TRANS64.TRYWAIT P0, [R0+URZ], R3 ;  /* 0x00000003000075a7 */ /* 0x0022a400080011ff */
[----:B--2---:R-:W-:Y:S05]  /*76d0*/  @!P0 NANOSLEEP.SYNCS 0x989680 ;  /* 0x009896800000895d */ /* 0x004fea0003900000 */
[----:B------:R-:W2:Y:S02]  /*76e0*/  @!P0 SYNCS.PHASECHK.TRANS64 P0, [R0+URZ], R3 ;  /* 0x00000003000085a7 */ /* 0x000ea400080010ff */
[----:B--2---:R-:W-:Y:S05]  /*76f0*/  @!P0 BRA `(.L_x_149) ;  /* 0xfffffffc00f08947 */ /* 0x004fea000383ffff */
[----:B------:R-:W-:Y:S05]  /*7700*/  BRA `(.L_x_150) ;  /* 0xffffffb400807947 */ /* 0x000fea000383ffff */
.L_x_51:
[----:B----4-:R-:W-:-:S07]  /*7710*/  MOV R0, UR5 ;  /* 0x0000000500007c02 */ /* 0x010fce0008000f00 */
.L_x_151:
[----:B-1----:R1:W2:Y:S02]  /*7720*/  SYNCS.PHASECHK.TRANS64.TRYWAIT P0, [R0+URZ], R3 ;  /* 0x00000003000075a7 */ /* 0x0022a400080011ff */
[----:B--2---:R-:W-:Y:S05]  /*7730*/  @!P0 NANOSLEEP.SYNCS 0x989680 ;  /* 0x009896800000895d */ /* 0x004fea0003900000 */
[----:B------:R-:W2:Y:S02]  /*7740*/  @!P0 SYNCS.PHASECHK.TRANS64 P0, [R0+URZ], R3 ;  /* 0x00000003000085a7 */ /* 0x000ea400080010ff */
[----:B--2---:R-:W-:Y:S05]  /*7750*/  @!P0 BRA `(.L_x_151) ;  /* 0xfffffffc00f08947 */ /* 0x004fea000383ffff */
[----:B------:R-:W-:Y:S05]  /*7760*/  BRA `(.L_x_152) ;  /* 0xffffffb4008c7947 */ /* 0x000fea000383ffff */
.L_x_52:
[----:B----4-:R-:W-:-:S07]  /*7770*/  MOV R0, UR5 ;  /* 0x0000000500007c02 */ /* 0x010fce0008000f00 */
.L_x_153:
[----:B-1----:R1:W2:Y:S02]  /*7780*/  SYNCS.PHASECHK.TRANS64.TRYWAIT P0, [R0+URZ], R3 ;  /* 0x00000003000075a7 */ /* 0x0022a400080011ff */
[----:B--2---:R-:W-:Y:S05]  /*7790*/  @!P0 NANOSLEEP.SYNCS 0x989680 ;  /* 0x009896800000895d */ /* 0x004fea0003900000 */
[----:B------:R-:W2:Y:S02]  /*77a0*/  @!P0 SYNCS.PHASECHK.TRANS64 P0, [R0+URZ], R3 ;  /* 0x00000003000085a7 */ /* 0x000ea400080010ff */
[----:B--2---:R-:W-:Y:S05]  /*77b0*/  @!P0 BRA `(.L_x_153) ;  /* 0xfffffffc00f08947 */ /* 0x004fea000383ffff */
[----:B------:R-:W-:Y:S05]  /*77c0*/  BRA `(.L_x_154) ;  /* 0xffffffb400987947 */ /* 0x000fea000383ffff */
.L_x_53:
[----:B----4-:R-:W-:-:S07]  /*77d0*/  MOV R0, UR5 ;  /* 0x0000000500007c02 */ /* 0x010fce0008000f00 */
.L_x_155:
[----:B-1----:R1:W2:Y:S02]  /*77e0*/  SYNCS.PHASECHK.TRANS64.TRYWAIT P0, [R0+URZ], R3 ;  /* 0x00000003000075a7 */ /* 0x0022a400080011ff */
[----:B--2---:R-:W-:Y:S05]  /*77f0*/  @!P0 NANOSLEEP.SYNCS 0x989680 ;  /* 0x009896800000895d */ /* 0x004fea0003900000 */
[----:B------:R-:W2:Y:S02]  /*7800*/  @!P0 SYNCS.PHASECHK.TRANS64 P0, [R0+URZ], R3 ;  /* 0x00000003000085a7 */ /* 0x000ea400080010ff */
[----:B--2---:R-:W-:Y:S05]  /*7810*/  @!P0 BRA `(.L_x_155) ;  /* 0xfffffffc00f08947 */ /* 0x004fea000383ffff */
[----:B------:R-:W-:Y:S05]  /*7820*/  BRA `(.L_x_156) ;  /* 0xffffffb400a47947 */ /* 0x000fea000383ffff */
.L_x_54:
[----:B----4-:R-:W-:-:S07]  /*7830*/  MOV R0, UR5 ;  /* 0x0000000500007c02 */ /* 0x010fce0008000f00 */
.L_x_157:
[----:B-1----:R1:W2:Y:S02]  /*7840*/  SYNCS.PHASECHK.TRANS64.TRYWAIT P0, [R0+URZ], R3 ;  /* 0x00000003000075a7 */ /* 0x0022a400080011ff */
[----:B--2---:R-:W-:Y:S05]  /*7850*/  @!P0 NANOSLEEP.SYNCS 0x989680 ;  /* 0x009896800000895d */ /* 0x004fea0003900000 */
[----:B------:R-:W2:Y:S02]  /*7860*/  @!P0 SYNCS.PHASECHK.TRANS64 P0, [R0+URZ], R3 ;  /* 0x00000003000085a7 */ /* 0x000ea400080010ff */
[----:B--2---:R-:W-:Y:S05]  /*7870*/  @!P0 BRA `(.L_x_157) ;  /* 0xfffffffc00f08947 */ /* 0x004fea000383ffff */
[----:B------:R-:W-:Y:S05]  /*7880*/  BRA `(.L_x_158) ;  /* 0xffffffb400b07947 */ /* 0x000fea000383ffff */
.L_x_55:
[----:B----4-:R-:W-:-:S07]  /*7890*/  MOV R0, UR5 ;  /* 0x0000000500007c02 */ /* 0x010fce0008000f00 */
.L_x_159:
[----:B-1----:R1:W2:Y:S02]  /*78a0*/  SYNCS.PHASECHK.TRANS64.TRYWAIT P0, [R0+URZ], R3 ;  /* 0x00000003000075a7 */ /* 0x0022a400080011ff */
[----:B--2---:R-:W-:Y:S05]  /*78b0*/  @!P0 NANOSLEEP.SYNCS 0x989680 ;  /* 0x009896800000895d */ /* 0x004fea0003900000 */
[----:B------:R-:W2:Y:S02]  /*78c0*/  @!P0 SYNCS.PHASECHK.TRANS64 P0, [R0+URZ], R3 ;  /* 0x00000003000085a7 */ /* 0x000ea400080010ff */
[----:B--2---:R-:W-:Y:S05]  /*78d0*/  @!P0 BRA `(.L_x_159) ;  /* 0xfffffffc00f08947 */ /* 0x004fea000383ffff */
[----:B------:R-:W-:Y:S05]  /*78e0*/  BRA `(.L_x_160) ;  /* 0xffffffb400bc7947 */ /* 0x000fea000383ffff */
.L_x_56:
[----:B----4-:R-:W-:-:S07]  /*78f0*/  MOV R0, UR5 ;  /* 0x0000000500007c02 */ /* 0x010fce0008000f00 */
.L_x_161:
[----:B-1----:R1:W2:Y:S02]  /*7900*/  SYNCS.PHASECHK.TRANS64.TRYWAIT P0, [R0+URZ], R3 ;  /* 0x00000003000075a7 */ /* 0x0022a400080011ff */
[----:B--2---:R-:W-:Y:S05]  /*7910*/  @!P0 NANOSLEEP.SYNCS 0x989680 ;  /* 0x009896800000895d */ /* 0x004fea0003900000 */
[----:B------:R-:W2:Y:S02]  /*7920*/  @!P0 SYNCS.PHASECHK.TRANS64 P0, [R0+URZ], R3 ;  /* 0x00000003000085a7 */ /* 0x000ea400080010ff */
[----:B--2---:R-:W-:Y:S05]  /*7930*/  @!P0 BRA `(.L_x_161) ;  /* 0xfffffffc00f08947 */ /* 0x004fea000383ffff */
[----:B------:R-:W-:Y:S05]  /*7940*/  BRA `(.L_x_162) ;  /* 0xffffffb400c87947 */ /* 0x000fea000383ffff */
.L_x_57:
[----:B----4-:R-:W-:-:S07]  /*7950*/  MOV R0, UR5 ;  /* 0x0000000500007c02 */ /* 0x010fce0008000f00 */
.L_x_163:
[----:B-1----:R1:W2:Y:S02]  /*7960*/  SYNCS.PHASECHK.TRANS64.TRYWAIT P0, [R0+URZ], R3 ;  /* 0x00000003000075a7 */ /* 0x0022a400080011ff */
[----:B--2---:R-:W-:Y:S05]  /*7970*/  @!P0 NANOSLEEP.SYNCS 0x989680 ;  /* 0x009896800000895d */ /* 0x004fea0003900000 */
[----:B------:R-:W2:Y:S02]  /*7980*/  @!P0 SYNCS.PHASECHK.TRANS64 P0, [R0+URZ], R3 ;  /* 0x00000003000085a7 */ /* 0x000ea400080010ff */
[----:B--2---:R-:W-:Y:S05]  /*7990*/  @!P0 BRA `(.L_x_163) ;  /* 0xfffffffc00f08947 */ /* 0x004fea000383ffff */
[----:B------:R-:W-:Y:S05]  /*79a0*/  BRA `(.L_x_164) ;  /* 0xffffffb400d47947 */ /* 0x000fea000383ffff */
.L_x_58:
[----:B----4-:R-:W-:-:S07]  /*79b0*/  MOV R0, UR5 ;  /* 0x0000000500007c02 */ /* 0x010fce0008000f00 */
.L_x_165:
[----:B-1----:R1:W2:Y:S02]  /*79c0*/  SYNCS.PHASECHK.TRANS64.TRYWAIT P0, [R0+URZ], R3 ;  /* 0x00000003000075a7 */ /* 0x0022a400080011ff */
[----:B--2---:R-:W-:Y:S05]  /*79d0*/  @!P0 NANOSLEEP.SYNCS 0x989680 ;  /* 0x009896800000895d */ /* 0x004fea0003900000 */
[----:B------:R-:W2:Y:S02]  /*79e0*/  @!P0 SYNCS.PHASECHK.TRANS64 P0, [R0+URZ], R3 ;  /* 0x00000003000085a7 */ /* 0x000ea400080010ff */
[----:B--2---:R-:W-:Y:S05]  /*79f0*/  @!P0 BRA `(.L_x_165) ;  /* 0xfffffffc00f08947 */ /* 0x004fea000383ffff */
[----:B------:R-:W-:Y:S05]  /*7a00*/  BRA `(.L_x_166) ;  /* 0xffffffb400e07947 */ /* 0x000fea000383ffff */
.L_x_59:
[----:B----4-:R-:W-:-:S07]  /*7a10*/  MOV R0, UR5 ;  /* 0x0000000500007c02 */ /* 0x010fce0008000f00 */
.L_x_167:
[----:B-1----:R1:W2:Y:S02]  /*7a20*/  SYNCS.PHASECHK.TRANS64.TRYWAIT P0, [R0+URZ], R3 ;  /* 0x00000003000075a7 */ /* 0x0022a400080011ff */
[----:B--2---:R-:W-:Y:S05]  /*7a30*/  @!P0 NANOSLEEP.SYNCS 0x989680 ;  /* 0x009896800000895d */ /* 0x004fea0003900000 */
[----:B------:R-:W2:Y:S02]  /*7a40*/  @!P0 SYNCS.PHASECHK.TRANS64 P0, [R0+URZ], R3 ;  /* 0x00000003000085a7 */ /* 0x000ea400080010ff */
[----:B--2---:R-:W-:Y:S05]  /*7a50*/  @!P0 BRA `(.L_x_167) ;  /* 0xfffffffc00f08947 */ /* 0x004fea000383ffff */
[----:B------:R-:W-:Y:S05]  /*7a60*/  BRA `(.L_x_168) ;  /* 0xffffffb400ec7947 */ /* 0x000fea000383ffff */
.L_x_60:
[----:B----4-:R-:W-:-:S07]  /*7a70*/  MOV R0, UR5 ;  /* 0x0000000500007c02 */ /* 0x010fce0008000f00 */
.L_x_169:
[----:B-1----:R1:W2:Y:S02]  /*7a80*/  SYNCS.PHASECHK.TRANS64.TRYWAIT P0, [R0+URZ], R3 ;  /* 0x00000003000075a7 */ /* 0x0022a400080011ff */
[----:B--2---:R-:W-:Y:S05]  /*7a90*/  @!P0 NANOSLEEP.SYNCS 0x989680 ;  /* 0x009896800000895d */ /* 0x004fea0003900000 */
[----:B------:R-:W2:Y:S02]  /*7aa0*/  @!P0 SYNCS.PHASECHK.TRANS64 P0, [R0+URZ], R3 ;  /* 0x00000003000085a7 */ /* 0x000ea400080010ff */
[----:B--2---:R-:W-:Y:S05]  /*7ab0*/  @!P0 BRA `(.L_x_169) ;  /* 0xfffffffc00f08947 */ /* 0x004fea000383ffff */
[----:B------:R-:W-:Y:S05]  /*7ac0*/  BRA `(.L_x_170) ;  /* 0xffffffb400f87947 */ /* 0x000fea000383ffff */
.L_x_61:
[----:B----4-:R-:W-:-:S07]  /*7ad0*/  MOV R0, UR5 ;  /* 0x0000000500007c02 */ /* 0x010fce0008000f00 */
.L_x_171:
[----:B-1----:R1:W2:Y:S02]  /*7ae0*/  SYNCS.PHASECHK.TRANS64.TRYWAIT P0, [R0+URZ], R3 ;  /* 0x00000003000075a7 */ /* 0x0022a400080011ff */
[----:B--2---:R-:W-:Y:S05]  /*7af0*/  @!P0 NANOSLEEP.SYNCS 0x989680 ;  /* 0x009896800000895d */ /* 0x004fea0003900000 */
[----:B------:R-:W2:Y:S02]  /*7b00*/  @!P0 SYNCS.PHASECHK.TRANS64 P0, [R0+URZ], R3 ;  /* 0x00000003000085a7 */ /* 0x000ea400080010ff */
[----:B--2---:R-:W-:Y:S05]  /*7b10*/  @!P0 BRA `(.L_x_171) ;  /* 0xfffffffc00f08947 */ /* 0x004fea000383ffff */
[----:B------:R-:W-:Y:S05]  /*7b20*/  BRA `(.L_x_172) ;  /* 0xffffffb800047947 */ /* 0x000fea000383ffff */
.L_x_62:
[----:B----4-:R-:W-:-:S07]  /*7b30*/  MOV R0, UR5 ;  /* 0x0000000500007c02 */ /* 0x010fce0008000f00 */
.L_x_173:
[----:B-1----:R1:W2:Y:S02]  /*7b40*/  SYNCS.PHASECHK.TRANS64.TRYWAIT P0, [R0+URZ], R3 ;  /* 0x00000003000075a7 */ /* 0x0022a400080011ff */
[----:B--2---:R-:W-:Y:S05]  /*7b50*/  @!P0 NANOSLEEP.SYNCS 0x989680 ;  /* 0x009896800000895d */ /* 0x004fea0003900000 */
[----:B------:R-:W2:Y:S02]  /*7b60*/  @!P0 SYNCS.PHASECHK.TRANS64 P0, [R0+URZ], R3 ;  /* 0x00000003000085a7 */ /* 0x000ea400080010ff */
[----:B--2---:R-:W-:Y:S05]  /*7b70*/  @!P0 BRA `(.L_x_173) ;  /* 0xfffffffc00f08947 */ /* 0x004fea000383ffff */
[----:B------:R-:W-:Y:S05]  /*7b80*/  BRA `(.L_x_174) ;  /* 0xffffffb800107947 */ /* 0x000fea000383ffff */
.L_x_65:
[----:B-1----:R1:W2:Y:S02]  /*7b90*/  SYNCS.PHASECHK.TRANS64.TRYWAIT P0, [R0+URZ+0x230], R5 ;  /* 0x00023005000075a7 */ /* 0x0022a400080011ff */
[----:B--2---:R-:W-:Y:S05]  /*7ba0*/  @!P0 NANOSLEEP.SYNCS 0x989680 ;  /* 0x009896800000895d */ /* 0x004fea0003900000 */
[----:B------:R-:W2:Y:S02]  /*7bb0*/  @!P0 SYNCS.PHASECHK.TRANS64 P0, [R0+URZ+0x230], R5 ;  /* 0x00023005000085a7 */ /* 0x000ea400080010ff */
[----:B--2---:R-:W-:Y:S05]  /*7bc0*/  @!P0 BRA `(.L_x_65) ;  /* 0xfffffffc00f08947 */ /* 0x004fea000383ffff */
[----:B------:R-:W-:Y:S05]  /*7bd0*/  BRA `(.L_x_175) ;  /* 0xffffffb8006c7947 */ /* 0x000fea000383ffff */
.L_x_66:
[----:B------:R-:W-:-:S07]  /*7be0*/  MOV R0, UR5 ;  /* 0x0000000500007c02 */ /* 0x000fce0008000f00 */
.L_x_176:
[----:B-1----:R1:W2:Y:S02]  /*7bf0*/  SYNCS.PHASECHK.TRANS64.TRYWAIT P0, [R0+URZ+0x1e0], R5 ;  /* 0x0001e005000075a7 */ /* 0x0022a400080011ff */
[----:B--2---:R-:W-:Y:S05]  /*7c00*/  @!P0 NANOSLEEP.SYNCS 0x989680 ;  /* 0x009896800000895d */ /* 0x004fea0003900000 */
[----:B------:R-:W2:Y:S02]  /*7c10*/  @!P0 SYNCS.PHASECHK.TRANS64 P0, [R0+URZ+0x1e0], R5 ;  /* 0x0001e005000085a7 */ /* 0x000ea400080010ff */
[----:B--2---:R-:W-:Y:S05]  /*7c20*/  @!P0 BRA `(.L_x_176) ;  /* 0xfffffffc00f08947 */ /* 0x004fea000383ffff */
[----:B------:R-:W-:Y:S05]  /*7c30*/  BRA `(.L_x_177) ;  /* 0xffffffb8007c7947 */ /* 0x000fea000383ffff */
.L_x_67:
[----:B-1----:R1:W2:Y:S02]  /*7c40*/  SYNCS.PHASECHK.TRANS64.TRYWAIT P1, [R0+URZ+0x1d0], R5 ;  /* 0x0001d005000075a7 */ /* 0x0022a400080211ff */
[----:B--2---:R-:W-:Y:S05]  /*7c50*/  @!P1 NANOSLEEP.SYNCS 0x989680 ;  /* 0x009896800000995d */ /* 0x004fea0003900000 */
[----:B------:R-:W2:Y:S02]  /*7c60*/  @!P1 SYNCS.PHASECHK.TRANS64 P1, [R0+URZ+0x1d0], R5 ;  /* 0x0001d005000095a7 */ /* 0x000ea400080210ff */
[----:B--2---:R-:W-:Y:S05]  /*7c70*/  @!P1 BRA `(.L_x_67) ;  /* 0xfffffffc00f09947 */ /* 0x004fea000383ffff */
[----:B------:R-:W-:Y:S05]  /*7c80*/  BRA `(.L_x_178) ;  /* 0xffffffb800ac7947 */ /* 0x000fea000383ffff */
.L_x_70:
[----:B------:R-:W-:-:S07]  /*7c90*/  MOV R0, UR5 ;  /* 0x0000000500007c02 */ /* 0x000fce0008000f00 */
.L_x_179:
[----:B-1----:R1:W2:Y:S02]  /*7ca0*/  SYNCS.PHASECHK.TRANS64.TRYWAIT P0, [R0+URZ+0x1e0], R3 ;  /* 0x0001e003000075a7 */ /* 0x0022a400080011ff */
[----:B--2---:R-:W-:Y:S05]  /*7cb0*/  @!P0 NANOSLEEP.SYNCS 0x989680 ;  /* 0x009896800000895d */ /* 0x004fea0003900000 */
[----:B------:R-:W2:Y:S02]  /*7cc0*/  @!P0 SYNCS.PHASECHK.TRANS64 P0, [R0+URZ+0x1e0], R3 ;  /* 0x0001e003000085a7 */ /* 0x000ea400080010ff */
[----:B--2---:R-:W-:Y:S05]  /*7cd0*/  @!P0 BRA `(.L_x_179) ;  /* 0xfffffffc00f08947 */ /* 0x004fea000383ffff */
[----:B------:R-:W-:Y:S05]  /*7ce0*/  BRA `(.L_x_69) ;  /* 0xffffffbc00007947 */ /* 0x000fea000383ffff */
.L_x_77:
[----:B-1----:R1:W2:Y:S02]  /*7cf0*/  SYNCS.PHASECHK.TRANS64.TRYWAIT P1, [R0+URZ+0x1d0], R5 ;  /* 0x0001d005000075a7 */ /* 0x0022a400080211ff */
[----:B--2---:R-:W-:Y:S05]  /*7d00*/  @!P1 NANOSLEEP.SYNCS 0x989680 ;  /* 0x009896800000995d */ /* 0x004fea0003900000 */
[----:B------:R-:W2:Y:S02]  /*7d10*/  @!P1 SYNCS.PHASECHK.TRANS64 P1, [R0+URZ+0x1d0], R5 ;  /* 0x0001d005000095a7 */ /* 0x000ea400080210ff */
[----:B--2---:R-:W-:Y:S05]  /*7d20*/  @!P1 BRA `(.L_x_77) ;  /* 0xfffffffc00f09947 */ /* 0x004fea000383ffff */
[----:B------:R-:W-:Y:S05]  /*7d30*/  BRA `(.L_x_180) ;  /* 0xffffffc0005c7947 */ /* 0x000fea000383ffff */
.L_x_78:
[----:B------:R-:W-:-:S07]  /*7d40*/  MOV R3, UR8 ;  /* 0x0000000800037c02 */ /* 0x000fce0008000f00 */
.L_x_181:
[----:B-1----:R1:W2:Y:S02]  /*7d50*/  SYNCS.PHASECHK.TRANS64.TRYWAIT P0, [R3+URZ+0x210], R0 ;  /* 0x00021000030075a7 */ /* 0x0022a400080011ff */
[----:B--2---:R-:W-:Y:S05]  /*7d60*/  @!P0 NANOSLEEP.SYNCS 0x989680 ;  /* 0x009896800000895d */ /* 0x004fea0003900000 */
[----:B------:R-:W2:Y:S02]  /*7d70*/  @!P0 SYNCS.PHASECHK.TRANS64 P0, [R3+URZ+0x210], R0 ;  /* 0x00021000030085a7 */ /* 0x000ea400080010ff */
[----:B--2---:R-:W-:Y:S05]  /*7d80*/  @!P0 BRA `(.L_x_181) ;  /* 0xfffffffc00f08947 */ /* 0x004fea000383ffff */
[----:B------:R-:W-:Y:S05]  /*7d90*/  BRA `(.L_x_182) ;  /* 0xffffffc000ac7947 */ /* 0x000fea000383ffff */
.L_x_81:
[----:B------:R-:W-:Y:S07]  /*7da0*/  MOV R0, UR7 ;  /* 0x0000000700007c02 */ /* 0x000fee0008000f00 */
.L_x_183:
[----:B-1----:R1:W2:Y:S02]  /*7db0*/  SYNCS.PHASECHK.TRANS64.TRYWAIT P0, [R0+URZ], R3 ;  /* 0x00000003000075a7 */ /* 0x0022a400080011ff */
[----:B--2---:R-:W-:Y:S05]  /*7dc0*/  @!P0 NANOSLEEP.SYNCS 0x989680 ;  /* 0x009896800000895d */ /* 0x004fea0003900000 */
[----:B------:R-:W2:Y:S02]  /*7dd0*/  @!P0 SYNCS.PHASECHK.TRANS64 P0, [R0+URZ], R3 ;  /* 0x00000003000085a7 */ /* 0x000ea400080010ff */
[----:B--2---:R-:W-:Y:S05]  /*7de0*/  @!P0 BRA `(.L_x_183) ;  /* 0xfffffffc00f08947 */ /* 0x004fea000383ffff */
[----:B------:R-:W-:Y:S05]  /*7df0*/  BRA `(.L_x_80) ;  /* 0xffffffc000c87947 */ /* 0x000fea000383ffff */
.L_x_84:
[----:B------:R-:W-:-:S07]  /*7e00*/  MOV R0, UR5 ;  /* 0x0000000500007c02 */ /* 0x000fce0008000f00 */
.L_x_184:
[----:B--2---:R2:W3:Y:S02]  /*7e10*/  SYNCS.PHASECHK.TRANS64.TRYWAIT P0, [R0+URZ], R3 ;  /* 0x00000003000075a7 */ /* 0x0044e400080011ff */
[----:B---3--:R-:W-:Y:S05]  /*7e20*/  @!P0 NANOSLEEP.SYNCS 0x989680 ;  /* 0x009896800000895d */ /* 0x008fea0003900000 */
[----:B------:R-:W3:Y:S02]  /*7e30*/  @!P0 SYNCS.PHASECHK.TRANS64 P0, [R0+URZ], R3 ;  /* 0x00000003000085a7 */ /* 0x000ee400080010ff */
[----:B---3--:R-:W-:Y:S05]  /*7e40*/  @!P0 BRA `(.L_x_184) ;  /* 0xfffffffc00f08947 */ /* 0x008fea000383ffff */
[----:B------:R-:W-:Y:S05]  /*7e50*/  BRA `(.L_x_185) ;  /* 0xffffffc4007c7947 */ /* 0x000fea000383ffff */
.L_x_85:
[----:B------:R-:W-:-:S07]  /*7e60*/  MOV R0, UR5 ;  /* 0x0000000500007c02 */ /* 0x000fce0008000f00 */
.L_x_186:
[----:B-1----:R1:W2:Y:S02]  /*7e70*/  SYNCS.PHASECHK.TRANS64.TRYWAIT P0, [R0+URZ], R3 ;  /* 0x00000003000075a7 */ /* 0x0022a400080011ff */
[----:B--2---:R-:W-:Y:S05]  /*7e80*/  @!P0 NANOSLEEP.SYNCS 0x989680 ;  /* 0x009896800000895d */ /* 0x004fea0003900000 */
[----:B------:R-:W2:Y:S02]  /*7e90*/  @!P0 SYNCS.PHASECHK.TRANS64 P0, [R0+URZ], R3 ;  /* 0x00000003000085a7 */ /* 0x000ea400080010ff */
[----:B--2---:R-:W-:Y:S05]  /*7ea0*/  @!P0 BRA `(.L_x_186) ;  /* 0xfffffffc00f08947 */ /* 0x004fea000383ffff */
[----:B------:R-:W-:Y:S05]  /*7eb0*/  BRA `(.L_x_187) ;  /* 0xffffffc400887947 */ /* 0x000fea000383ffff */
.L_x_86:
[----:B------:R-:W-:-:S07]  /*7ec0*/  MOV R0, UR5 ;  /* 0x0000000500007c02 */ /* 0x000fce0008000f00 */
.L_x_188:
[----:B-1----:R1:W2:Y:S02]  /*7ed0*/  SYNCS.PHASECHK.TRANS64.TRYWAIT P0, [R0+URZ], R3 ;  /* 0x00000003000075a7 */ /* 0x0022a400080011ff */
[----:B--2---:R-:W-:Y:S05]  /*7ee0*/  @!P0 NANOSLEEP.SYNCS 0x989680 ;  /* 0x009896800000895d */ /* 0x004fea0003900000 */
[----:B------:R-:W2:Y:S02]  /*7ef0*/  @!P0 SYNCS.PHASECHK.TRANS64 P0, [R0+URZ], R3 ;  /* 0x00000003000085a7 */ /* 0x000ea400080010ff */
[----:B--2---:R-:W-:Y:S05]  /*7f00*/  @!P0 BRA `(.L_x_188) ;  /* 0xfffffffc00f08947 */ /* 0x004fea000383ffff */
[----:B------:R-:W-:Y:S05]  /*7f10*/  BRA `(.L_x_189) ;  /* 0xffffffc400947947 */ /* 0x000fea000383ffff */
.L_x_87:
[----:B------:R-:W-:-:S07]  /*7f20*/  MOV R0, UR7 ;  /* 0x0000000700007c02 */ /* 0x000fce0008000f00 */
.L_x_190:
[----:B-1----:R1:W2:Y:S02]  /*7f30*/  SYNCS.PHASECHK.TRANS64.TRYWAIT P0, [R0+URZ], R3 ;  /* 0x00000003000075a7 */ /* 0x0022a400080011ff */
[----:B--2---:R-:W-:Y:S05]  /*7f40*/  @!P0 NANOSLEEP.SYNCS 0x989680 ;  /* 0x009896800000895d */ /* 0x004fea0003900000 */
[----:B------:R-:W2:Y:S02]  /*7f50*/  @!P0 SYNCS.PHASECHK.TRANS64 P0, [R0+URZ], R3 ;  /* 0x00000003000085a7 */ /* 0x000ea400080010ff */
[----:B--2---:R-:W-:Y:S05]  /*7f60*/  @!P0 BRA `(.L_x_190) ;  /* 0xfffffffc00f08947 */ /* 0x004fea000383ffff */
[----:B------:R-:W-:Y:S05]  /*7f70*/  BRA `(.L_x_191) ;  /* 0xffffffc400a07947 */ /* 0x000fea000383ffff */
.L_x_92:
[----:B---3--:R3:W1:Y:S02]  /*7f80*/  SYNCS.PHASECHK.TRANS64.TRYWAIT P0, [R0+URZ+0x1d0], R3 ;  /* 0x0001d003000075a7 */ /* 0x00866400080011ff */
[----:B-1----:R-:W-:Y:S05]  /*7f90*/  @!P0 NANOSLEEP.SYNCS 0x989680 ;  /* 0x009896800000895d */ /* 0x002fea0003900000 */
[----:B------:R-:W1:Y:S02]  /*7fa0*/  @!P0 SYNCS.PHASECHK.TRANS64 P0, [R0+URZ+0x1d0], R3 ;  /* 0x0001d003000085a7 */ /* 0x000e6400080010ff */
[----:B-1----:R-:W-:Y:S05]  /*7fb0*/  @!P0 BRA `(.L_x_92) ;  /* 0xfffffffc00f08947 */ /* 0x002fea000383ffff */
[----:B------:R-:W-:Y:S05]  /*7fc0*/  BRA `(.L_x_192) ;  /* 0xffffffc8009c7947 */ /* 0x000fea000383ffff */
.L_x_95:
[----:B------:R-:W-:Y:S07]  /*7fd0*/  MOV R0, UR6 ;  /* 0x0000000600007c02 */ /* 0x000fee0008000f00 */
.L_x_193:
[----:B-1----:R1:W3:Y:S02]  /*7fe0*/  SYNCS.PHASECHK.TRANS64.TRYWAIT P0, [R0+URZ+0x1c8], R3 ;  /* 0x0001c803000075a7 */ /* 0x0022e400080011ff */
[----:B---3--:R-:W-:Y:S05]  /*7ff0*/  @!P0 NANOSLEEP.SYNCS 0x989680 ;  /* 0x009896800000895d */ /* 0x008fea0003900000 */
[----:B------:R-:W3:Y:S02]  /*8000*/  @!P0 SYNCS.PHASECHK.TRANS64 P0, [R0+URZ+0x1c8], R3 ;  /* 0x0001c803000085a7 */ /* 0x000ee400080010ff */
[----:B---3--:R-:W-:Y:S05]  /*8010*/  @!P0 BRA `(.L_x_193) ;  /* 0xfffffffc00f08947 */ /* 0x008fea000383ffff */
[----:B------:R-:W-:Y:S05]  /*8020*/  BRA `(.L_x_94) ;  /* 0xffffffcc00887947 */ /* 0x000fea000383ffff */
.L_x_98:
[----:B------:R-:W-:Y:S07]  /*8030*/  MOV R3, UR6 ;  /* 0x0000000600037c02 */ /* 0x000fee0008000f00 */
.L_x_194:
[----:B-1----:R1:W2:Y:S02]  /*8040*/  SYNCS.PHASECHK.TRANS64.TRYWAIT P2, [R3+URZ+0x1b8], R26 ;  /* 0x0001b81a030075a7 */ /* 0x0022a400080411ff */
[----:B--2---:R-:W-:Y:S05]  /*8050*/  @!P2 NANOSLEEP.SYNCS 0x989680 ;  /* 0x009896800000a95d */ /* 0x004fea0003900000 */
[----:B------:R-:W2:Y:S02]  /*8060*/  @!P2 SYNCS.PHASECHK.TRANS64 P2, [R3+URZ+0x1b8], R26 ;  /* 0x0001b81a0300a5a7 */ /* 0x000ea400080410ff */
[----:B--2---:R-:W-:Y:S05]  /*8070*/  @!P2 BRA `(.L_x_194) ;  /* 0xfffffffc00f0a947 */ /* 0x004fea000383ffff */
[----:B------:R-:W-:Y:S05]  /*8080*/  BRA `(.L_x_195) ;  /* 0xffffffd0001c7947 */ /* 0x000fea000383ffff */
.L_x_101:
[----:B--2---:R2:W4:Y:S02]  /*8090*/  SYNCS.PHASECHK.TRANS64.TRYWAIT P0, [R0+URZ+0x1d0], R3 ;  /* 0x0001d003000075a7 */ /* 0x00452400080011ff */
[----:B----4-:R-:W-:Y:S05]  /*80a0*/  @!P0 NANOSLEEP.SYNCS 0x989680 ;  /* 0x009896800000895d */ /* 0x010fea0003900000 */
[----:B------:R-:W4:Y:S02]  /*80b0*/  @!P0 SYNCS.PHASECHK.TRANS64 P0, [R0+URZ+0x1d0], R3 ;  /* 0x0001d003000085a7 */ /* 0x000f2400080010ff */
[----:B----4-:R-:W-:Y:S05]  /*80c0*/  @!P0 BRA `(.L_x_101) ;  /* 0xfffffffc00f08947 */ /* 0x010fea000383ffff */
[----:B------:R-:W-:Y:S05]  /*80d0*/  BRA `(.L_x_196) ;  /* 0xffffffd400787947 */ /* 0x000fea000383ffff */
.L_x_112:
[----:B-1----:R-:W-:Y:S04]  /*80e0*/  MOV R0, UR43 ;  /* 0x0000002b00007c02 */ /* 0x002fe80008000f00 */
[----:B------:R1:W2:Y:S03]  /*80f0*/  SYNCS.PHASECHK.TRANS64.TRYWAIT P1, [R0+URZ+0x1b0], R3 ;  /* 0x0001b003000075a7 */ /* 0x0002a600080211ff */
[----:B--2---:R-:W-:Y:S05]  /*8100*/  @!P1 NANOSLEEP.SYNCS 0x989680 ;  /* 0x009896800000995d */ /* 0x004fea0003900000 */
[----:B------:R-:W2:Y:S02]  /*8110*/  @!P1 SYNCS.PHASECHK.TRANS64 P1, [R0+URZ+0x1b0], R3 ;  /* 0x0001b003000095a7 */ /* 0x000ea400080210ff */
[----:B--2---:R-:W-:Y:S05]  /*8120*/  @!P1 BRA `(.L_x_112) ;  /* 0xfffffffc00ec9947 */ /* 0x004fea000383ffff */
[----:B------:R-:W-:Y:S05]  /*8130*/  BRA `(.L_x_111) ;  /* 0xffffffe0006c7947 */ /* 0x000fea000383ffff */
.L_x_114:
[----:B-1----:R1:W4:Y:S02]  /*8140*/  SYNCS.PHASECHK.TRANS64.TRYWAIT P1, [R92+URZ+0x1f0], R7 ;  /* 0x0001f0075c0075a7 */ /* 0x00232400080211ff */
[----:B----4-:R-:W-:Y:S05]  /*8150*/  @!P1 NANOSLEEP.SYNCS 0x989680 ;  /* 0x009896800000995d */ /* 0x010fea0003900000 */
[----:B------:R-:W4:Y:S02]  /*8160*/  @!P1 SYNCS.PHASECHK.TRANS64 P1, [R92+URZ+0x1f0], R7 ;  /* 0x0001f0075c0095a7 */ /* 0x000f2400080210ff */
[----:B----4-:R-:W-:Y:S05]  /*8170*/  @!P1 BRA `(.L_x_114) ;  /* 0xfffffffc00f09947 */ /* 0x010fea000383ffff */
[----:B------:R-:W-:Y:S05]  /*8180*/  BRA `(.L_x_113) ;  /* 0xffffffe000a87947 */ /* 0x000fea000383ffff */
        .weak           $__internal_0_$__cuda_sm10x_tcgen05_guardrail_trap_col_being_dealloced_not_returned_by_alloc
        .type           $__internal_0_$__cuda_sm10x_tcgen05_guardrail_trap_col_being_dealloced_not_returned_by_alloc,@function
        .size           $__internal_0_$__cuda_sm10x_tcgen05_guardrail_trap_col_being_dealloced_not_returned_by_alloc,($__internal_1_$__cuda_sm10x_tcgen05_guardrail_trap_phase_invalid_during_alloc - $__internal_0_$__cuda_sm10x_tcgen05_guardrail_trap_col_being_dealloced_not_returned_by_alloc)
$__internal_0_$__cuda_sm10x_tcgen05_guardrail_trap_col_being_dealloced_not_returned_by_alloc:
[----:B------:R-:W-:Y:S05]  /*8190*/  BPT.TRAP 0x1 ;  /* 0x000000040000795c */ /* 0x000fea0000300000 */
[----:B------:R-:W-:-:S04]  /*81a0*/  HFMA2 R3, -RZ, RZ, 0, 0 ;  /* 0x00000000ff037431 */ /* 0x000fc800000001ff */
[----:B------:R-:W-:Y:S05]  /*81b0*/  RET.REL.NODEC R2 `(_ZN7cutlass13device_kernelINS_4gemm6kernel13GemmUniversalIN4cute5tupleIJiiiiEEENS1_10collective13CollectiveMmaINS1_35MainloopSm100TmaUmmaWarpSpecializedILi27ELi2ELi4ENS5_IJNS4_1CILi1EEESB_SB_EEEEENS5_IJNSA_ILi64EEESE_SE_EEENS_12float_e4m3_tENS5_IJSB_llEEESG_NS5_IJlSB_lEEENS4_8TiledMMAINS4_8MMA_AtomIJNS4_10MMA_TraitsINS4_19SM100_MMA_F8F6F4_SSEJSG_SG_fSE_SE_NS4_17integral_constantINS4_4UMMA5MajorELSP_1EEENSN_ISP_LSP_0EEENSN_INSO_7ScaleInELSS_0EEEST_EEEEEENS4_6LayoutISC_NS5_IJNSA_ILi0EEESX_SX_EEEEENS5_IJNS4_10UnderscoreES10_S10_EEEEENS4_13SM90_TMA_LOADENS4_14ComposedLayoutINS4_7SwizzleILi2ELi4ELi3EEENS4_18smem_ptr_flag_bitsILi8EEENSW_INS5_IJSE_NSA_ILi8EEEEEENS5_IJSB_SE_EEEEEEEvNS4_8identityES13_NS14_IS16_S18_NSW_INS5_IJS19_SE_EEENS5_IJSE_SB_EEEEEEEvS1E_EENS_8epilogue10collective18CollectiveEpilogueINS1K_23Sm100TmaWarpSpecializedILi1ELi1ELi32ELb0ELb0EEEJSF_NS5_IJNSW_ISE_SB_EES1P_EEESG_SI_SG_SI_NS1K_6fusion15FusionCallbacksIS1O_NS1R_17LinearCombinationISG_fSG_fLNS_15FloatRoundStyleE2EEESF_S1Q_JEEENS4_5SM1004TMEM4LOAD26SM100_TMEM_LOAD_16dp32b32xES13_S1I_NS4_39AutoVectorizingCopyWithAssumedAlignmentILi128EEENS4_14SM90_TMA_STOREES1I_S22_S22_EEEvvEEEEvNT_6ParamsE) ;  /* 0xffffff7c02907950 */ /* 0x000fea0003c3ffff */
        .weak           $__internal_1_$__cuda_sm10x_tcgen05_guardrail_trap_phase_invalid_during_alloc
        .type           $__internal_1_$__cuda_sm10x_tcgen05_guardrail_trap_phase_invalid_during_alloc,@function
        .size           $__internal_1_$__cuda_sm10x_tcgen05_guardrail_trap_phase_invalid_during_alloc,($__internal_2_$__cuda_sm10x_tcgen05_guardrail_trap_unallocated_columns_being_dealloced - $__internal_1_$__cuda_sm10x_tcgen05_guardrail_trap_phase_invalid_during_alloc)
$__internal_1_$__cuda_sm10x_tcgen05_guardrail_trap_phase_invalid_during_alloc:
[----:B------:R-:W-:Y:S05]  /*81c0*/  BPT.TRAP 0x1 ;  /* 0x000000040000795c */ /* 0x000fea0000300000 */
[----:B------:R-:W-:-:S04]  /*81d0*/  MOV R3, 0x0 ;  /* 0x0000000000037802 */ /* 0x000fc80000000f00 */
[----:B------:R-:W-:Y:S05]  /*81e0*/  RET.REL.NODEC R2 `(_ZN7cutlass13device_kernelINS_4gemm6kernel13GemmUniversalIN4cute5tupleIJiiiiEEENS1_10collective13CollectiveMmaINS1_35MainloopSm100TmaUmmaWarpSpecializedILi27ELi2ELi4ENS5_IJNS4_1CILi1EEESB_SB_EEEEENS5_IJNSA_ILi64EEESE_SE_EEENS_12float_e4m3_tENS5_IJSB_llEEESG_NS5_IJlSB_lEEENS4_8TiledMMAINS4_8MMA_AtomIJNS4_10MMA_TraitsINS4_19SM100_MMA_F8F6F4_SSEJSG_SG_fSE_SE_NS4_17integral_constantINS4_4UMMA5MajorELSP_1EEENSN_ISP_LSP_0EEENSN_INSO_7ScaleInELSS_0EEEST_EEEEEENS4_6LayoutISC_NS5_IJNSA_ILi0EEESX_SX_EEEEENS5_IJNS4_10UnderscoreES10_S10_EEEEENS4_13SM90_TMA_LOADENS4_14ComposedLayoutINS4_7SwizzleILi2ELi4ELi3EEENS4_18smem_ptr_flag_bitsILi8EEENSW_INS5_IJSE_NSA_ILi8EEEEEENS5_IJSB_SE_EEEEEEEvNS4_8identityES13_NS14_IS16_S18_NSW_INS5_IJS19_SE_EEENS5_IJSE_SB_EEEEEEEvS1E_EENS_8epilogue10collective18CollectiveEpilogueINS1K_23Sm100TmaWarpSpecializedILi1ELi1ELi32ELb0ELb0EEEJSF_NS5_IJNSW_ISE_SB_EES1P_EEESG_SI_SG_SI_NS1K_6fusion15FusionCallbacksIS1O_NS1R_17LinearCombinationISG_fSG_fLNS_15FloatRoundStyleE2EEESF_S1Q_JEEENS4_5SM1004TMEM4LOAD26SM100_TMEM_LOAD_16dp32b32xES13_S1I_NS4_39AutoVectorizingCopyWithAssumedAlignmentILi128EEENS4_14SM90_TMA_STOREES1I_S22_S22_EEEvvEEEEvNT_6ParamsE) ;  /* 0xffffff7c02847950 */ /* 0x000fea0003c3ffff */
        .weak           $__internal_2_$__cuda_sm10x_tcgen05_guardrail_trap_unallocated_columns_being_dealloced
        .type           $__internal_2_$__cuda_sm10x_tcgen05_guardrail_trap_unallocated_columns_being_dealloced,@function
        .size           $__internal_2_$__cuda_sm10x_tcgen05_guardrail_trap_unallocated_columns_being_dealloced,(.L_x_198 - $__internal_2_$__cuda_sm10x_tcgen05_guardrail_trap_unallocated_columns_being_dealloced)
$__internal_2_$__cuda_sm10x_tcgen05_guardrail_trap_unallocated_columns_being_dealloced:
[----:B------:R-:W-:Y:S05]  /*81f0*/  BPT.TRAP 0x1 ;  /* 0x000000040000795c */ /* 0x000fea0000300000 */
[----:B------:R-:W-:-:S04]  /*8200*/  HFMA2 R3, -RZ, RZ, 0, 0 ;  /* 0x00000000ff037431 */ /* 0x000fc800000001ff */
[----:B------:R-:W-:Y:S05]  /*8210*/  RET.REL.NODEC R2 `(_ZN7cutlass13device_kernelINS_4gemm6kernel13GemmUniversalIN4cute5tupleIJiiiiEEENS1_10collective13CollectiveMmaINS1_35MainloopSm100TmaUmmaWarpSpecializedILi27ELi2ELi4ENS5_IJNS4_1CILi1EEESB_SB_EEEEENS5_IJNSA_ILi64EEESE_SE_EEENS_12float_e4m3_tENS5_IJSB_llEEESG_NS5_IJlSB_lEEENS4_8TiledMMAINS4_8MMA_AtomIJNS4_10MMA_TraitsINS4_19SM100_MMA_F8F6F4_SSEJSG_SG_fSE_SE_NS4_17integral_constantINS4_4UMMA5MajorELSP_1EEENSN_ISP_LSP_0EEENSN_INSO_7ScaleInELSS_0EEEST_EEEEEENS4_6LayoutISC_NS5_IJNSA_ILi0EEESX_SX_EEEEENS5_IJNS4_10UnderscoreES10_S10_EEEEENS4_13SM90_TMA_LOADENS4_14ComposedLayoutINS4_7SwizzleILi2ELi4ELi3EEENS4_18smem_ptr_flag_bitsILi8EEENSW_INS5_IJSE_NSA_ILi8EEEEEENS5_IJSB_SE_EEEEEEEvNS4_8identityES13_NS14_IS16_S18_NSW_INS5_IJS19_SE_EEENS5_IJSE_SB_EEEEEEEvS1E_EENS_8epilogue10collective18CollectiveEpilogueINS1K_23Sm100TmaWarpSpecializedILi1ELi1ELi32ELb0ELb0EEEJSF_NS5_IJNSW_ISE_SB_EES1P_EEESG_SI_SG_SI_NS1K_6fusion15FusionCallbacksIS1O_NS1R_17LinearCombinationISG_fSG_fLNS_15FloatRoundStyleE2EEESF_S1Q_JEEENS4_5SM1004TMEM4LOAD26SM100_TMEM_LOAD_16dp32b32xES13_S1I_NS4_39AutoVectorizingCopyWithAssumedAlignmentILi128EEENS4_14SM90_TMA_STOREES1I_S22_S22_EEEvvEEEEvNT_6ParamsE) ;  /* 0xffffff7c02787950 */ /* 0x000fea0003c3ffff */
.L_x_197:
[----:B------:R-:W-:-:S00]  /*8220*/  BRA `(.L_x_197) ;  /* 0xfffffffc00fc7947 */ /* 0x000fc0000383ffff */
[----:B------:R-:W-:-:S00]  /*8230*/  NOP ;  /* 0x0000000000007918 */ /* 0x000fc00000000000 */
        /* <DEDUP_REMOVED lines=12> */
.L_x_198:


//--------------------- .nv.global.init           --------------------------
	.section	.nv.global.init,"aw",@progbits
.nv.global.init:
	.type		$str$27,@object
	.size		$str$27,($str$28 - $str$27)
$str$27:
        /*0000*/ 	.byte	0x28, 0x61, 0x64, 0x64, 0x72, 0x65, 0x73, 0x73, 0x20, 0x26, 0x20, 0x6d, 0x61, 0x73, 0x6b, 0x29
        /*0010*/ 	.byte	0x20, 0x3d, 0x3d, 0x20, 0x30, 0x00
	.type		$str$28,@object
	.size		$str$28,($str$26 - $str$28)
$str$28:
        /*0016*/ 	.byte	0x2f, 0x74, 0x6d, 0x70, 0x2f, 0x63, 0x75, 0x74, 0x6c, 0x61, 0x73, 0x73, 0x5f, 0x73, 0x77, 0x65
        /*0026*/ 	.byte	0x65, 0x70, 0x5f, 0x73, 0x72, 0x63, 0x2f, 0x69, 0x6e, 0x63, 0x6c, 0x75, 0x64, 0x65, 0x2f, 0x63
        /*0036*/ 	.byte	0x75, 0x74, 0x65, 0x2f, 0x70, 0x6f, 0x69, 0x6e, 0x74, 0x65, 0x72, 0x5f, 0x66, 0x6c, 0x61, 0x67
        /*0046*/ 	.byte	0x67, 0x65, 0x64, 0x2e, 0x68, 0x70, 0x70, 0x00
	.type		$str$26,@object
	.size		$str$26,($str$25 - $str$26)
$str$26:
        /*004e*/ 	.byte	0x2f, 0x74, 0x6d, 0x70, 0x2f, 0x63, 0x75, 0x74, 0x6c, 0x61, 0x73, 0x73, 0x5f, 0x73, 0x77, 0x65
        /*005e*/ 	.byte	0x65, 0x70, 0x5f, 0x73, 0x72, 0x63, 0x2f, 0x69, 0x6e, 0x63, 0x6c, 0x75, 0x64, 0x65, 0x2f, 0x63
        /*006e*/ 	.byte	0x75, 0x74, 0x65, 0x2f, 0x61, 0x74, 0x6f, 0x6d, 0x2f, 0x63, 0x6f, 0x70, 0x79, 0x5f, 0x74, 0x72
        /*007e*/ 	.byte	0x61, 0x69, 0x74, 0x73, 0x5f, 0x73, 0x6d, 0x31, 0x30, 0x30, 0x2e, 0x68, 0x70, 0x70, 0x00
	.type		$str$25,@object
	.size		$str$25,(__unnamed_1 - $str$25)
$str$25:
        /*008d*/ 	.byte	0x28, 0x28, 0x75, 0x69, 0x6e, 0x74, 0x33, 0x32, 0x5f, 0x74, 0x28, 0x74, 0x68, 0x72, 0x65, 0x61
        /*009d*/ 	.byte	0x64, 0x49, 0x64, 0x78, 0x2e, 0x78, 0x29, 0x20, 0x2f, 0x20, 0x33, 0x32, 0x29, 0x20, 0x25, 0x20
        /*00ad*/ 	.byte	0x34, 0x29, 0x20, 0x3d, 0x3d, 0x20, 0x28, 0x28, 0x28, 0x74, 0x6d, 0x65, 0x6d, 0x5f, 0x61, 0x64
        /*00bd*/ 	.byte	0x64, 0x72, 0x20, 0x3e, 0x3e, 0x20, 0x31, 0x36, 0x29, 0x20, 0x2f, 0x20, 0x33, 0x32, 0x29, 0x20
        /*00cd*/ 	.byte	0x25, 0x20, 0x34, 0x29, 0x00
	.type		__unnamed_1,@object
	.size		__unnamed_1,(__unnamed_2 - __unnamed_1)
__unnamed_1:
        /*00d2*/ 	.byte	0x61, 0x75, 0x74, 0x6f, 0x20, 0x63, 0x75, 0x74, 0x65, 0x3a, 0x3a, 0x61, 0x73, 0x5f, 0x70, 0x6f
        /* <DEDUP_REMOVED lines=24> */
        /*0262*/ 	.byte	0x3c, 0x34, 0x30, 0x39, 0x36, 0x3e, 0x3e, 0x3e, 0x3e, 0x5d, 0x00
	.type		__unnamed_2,@object
	.size		__unnamed_2,(.L_2 - __unnamed_2)
__unnamed_2:
        /* <DEDUP_REMOVED lines=40> */
        /*04ed*/ 	.byte	0x74, 0x65, 0x3a, 0x3a, 0x43, 0x3c, 0x30, 0x3e, 0x3e, 0x3e, 0x3e, 0x5d, 0x00
.L_2:


//--------------------- .nv.shared._ZN7cutlass13device_kernelINS_4gemm6kernel13GemmUniversalIN4cute5tupleIJiiiiEEENS1_10collective13CollectiveMmaINS1_35MainloopSm100TmaUmmaWarpSpecializedILi27ELi2ELi4ENS5_IJNS4_1CILi1EEESB_SB_EEEEENS5_IJNSA_ILi64EEESE_SE_EEENS_12float_e4m3_tENS5_IJSB_llEEESG_NS5_IJlSB_lEEENS4_8TiledMMAINS4_8MMA_AtomIJNS4_10MMA_TraitsINS4_19SM100_MMA_F8F6F4_SSEJSG_SG_fSE_SE_NS4_17integral_constantINS4_4UMMA5MajorELSP_1EEENSN_ISP_LSP_0EEENSN_INSO_7ScaleInELSS_0EEEST_EEEEEENS4_6LayoutISC_NS5_IJNSA_ILi0EEESX_SX_EEEEENS5_IJNS4_10UnderscoreES10_S10_EEEEENS4_13SM90_TMA_LOADENS4_14ComposedLayoutINS4_7SwizzleILi2ELi4ELi3EEENS4_18smem_ptr_flag_bitsILi8EEENSW_INS5_IJSE_NSA_ILi8EEEEEENS5_IJSB_SE_EEEEEEEvNS4_8identityES13_NS14_IS16_S18_NSW_INS5_IJS19_SE_EEENS5_IJSE_SB_EEEEEEEvS1E_EENS_8epilogue10collective18CollectiveEpilogueINS1K_23Sm100TmaWarpSpecializedILi1ELi1ELi32ELb0ELb0EEEJSF_NS5_IJNSW_ISE_SB_EES1P_EEESG_SI_SG_SI_NS1K_6fusion15FusionCallbacksIS1O_NS1R_17LinearCombinationISG_fSG_fLNS_15FloatRoundStyleE2EEESF_S1Q_JEEENS4_5SM1004TMEM4LOAD26SM100_TMEM_LOAD_16dp32b32xES13_S1I_NS4_39AutoVectorizingCopyWithAssumedAlignmentILi128EEENS4_14SM90_TMA_STOREES1I_S22_S22_EEEvvEEEEvNT_6ParamsE --------------------------
	.section	.nv.shared._ZN7cutlass13device_kernelINS_4gemm6kernel13GemmUniversalIN4cute5tupleIJiiiiEEENS1_10collective13CollectiveMmaINS1_35MainloopSm100TmaUmmaWarpSpecializedILi27ELi2ELi4ENS5_IJNS4_1CILi1EEESB_SB_EEEEENS5_IJNSA_ILi64EEESE_SE_EEENS_12float_e4m3_tENS5_IJSB_llEEESG_NS5_IJlSB_lEEENS4_8TiledMMAINS4_8MMA_AtomIJNS4_10MMA_TraitsINS4_19SM100_MMA_F8F6F4_SSEJSG_SG_fSE_SE_NS4_17integral_constantINS4_4UMMA5MajorELSP_1EEENSN_ISP_LSP_0EEENSN_INSO_7ScaleInELSS_0EEEST_EEEEEENS4_6LayoutISC_NS5_IJNSA_ILi0EEESX_SX_EEEEENS5_IJNS4_10UnderscoreES10_S10_EEEEENS4_13SM90_TMA_LOADENS4_14ComposedLayoutINS4_7SwizzleILi2ELi4ELi3EEENS4_18smem_ptr_flag_bitsILi8EEENSW_INS5_IJSE_NSA_ILi8EEEEEENS5_IJSB_SE_EEEEEEEvNS4_8identityES13_NS14_IS16_S18_NSW_INS5_IJS19_SE_EEENS5_IJSE_SB_EEEEEEEvS1E_EENS_8epilogue10collective18CollectiveEpilogueINS1K_23Sm100TmaWarpSpecializedILi1ELi1ELi32ELb0ELb0EEEJSF_NS5_IJNSW_ISE_SB_EES1P_EEESG_SI_SG_SI_NS1K_6fusion15FusionCallbacksIS1O_NS1R_17LinearCombinationISG_fSG_fLNS_15FloatRoundStyleE2EEESF_S1Q_JEEENS4_5SM1004TMEM4LOAD26SM100_TMEM_LOAD_16dp32b32xES13_S1I_NS4_39AutoVectorizingCopyWithAssumedAlignmentILi128EEENS4_14SM90_TMA_STOREES1I_S22_S22_EEEvvEEEEvNT_6ParamsE,"aw",@nobits
	.sectionflags	@""
	.align	16
	.zero		1024


//--------------------- .nv.shared.reserved.0     --------------------------
	.section	.nv.shared.reserved.0,"aw",@nobits
	.weak		__nv_reservedSMEM_offset_0_alias
	.size		__nv_reservedSMEM_offset_0_alias, 0, 64
	.other		__nv_reservedSMEM_offset_0_alias,@"STO_CUDA_RESERVED_SHARED STV_DEFAULT"
__nv_reservedSMEM_offset_0_alias:
	.zero		0
.nv.shared.reserved.0:
	.zero		64
	.weak		__nv_reservedSMEM_tcgen05_partition
	.type		__nv_reservedSMEM_tcgen05_partition,@object
	.size		__nv_reservedSMEM_tcgen05_partition,(.L_0 - __nv_reservedSMEM_tcgen05_partition)
__nv_reservedSMEM_tcgen05_partition:
	.zero		32
.L_0:


//--------------------- .nv.global                --------------------------
	.section	.nv.global,"aw",@nobits
.nv.global:
	.type		_ZN40_INTERNAL_aebcce1c_4_k_cu_36914559_280204cute1_E,@object
	.size		_ZN40_INTERNAL_aebcce1c_4_k_cu_36914559_280204cute1_E,(_ZN40_INTERNAL_aebcce1c_4_k_cu_36914559_280204cuda3std3__45__cpo6cbeginE - _ZN40_INTERNAL_aebcce1c_4_k_cu_36914559_280204cute1_E)
_ZN40_INTERNAL_aebcce1c_4_k_cu_36914559_280204cute1_E:
	.zero		1
	.type		_ZN40_INTERNAL_aebcce1c_4_k_cu_36914559_280204cuda3std3__45__cpo6cbeginE,@object
	.size		_ZN40_INTERNAL_aebcce1c_4_k_cu_36914559_280204cuda3std3__45__cpo6cbeginE,(_ZN40_INTERNAL_aebcce1c_4_k_cu_36914559_280204cuda3std3__48in_placeE - _ZN40_INTERNAL_aebcce1c_4_k_cu_36914559_280204cuda3std3__45__cpo6cbeginE)
_ZN40_INTERNAL_aebcce1c_4_k_cu_36914559_280204cuda3std3__45__cpo6cbeginE:
	.zero		1
	.type		_ZN40_INTERNAL_aebcce1c_4_k_cu_36914559_280204cuda3std3__48in_placeE,@object
	.size		_ZN40_INTERNAL_aebcce1c_4_k_cu_36914559_280204cuda3std3__48in_placeE,(_ZN40_INTERNAL_aebcce1c_4_k_cu_36914559_280204cuda3std6ranges3__45__cpo9iter_moveE - _ZN40_INTERNAL_aebcce1c_4_k_cu_36914559_280204cuda3std3__48in_placeE)
_ZN40_INTERNAL_aebcce1c_4_k_cu_36914559_280204cuda3std3__48in_placeE:
	.zero		1
	.type		_ZN40_INTERNAL_aebcce1c_4_k_cu_36914559_280204cuda3std6ranges3__45__cpo9iter_moveE,@object
	.size		_ZN40_INTERNAL_aebcce1c_4_k_cu_36914559_280204cuda3std6ranges3__45__cpo9iter_moveE,(_ZN40_INTERNAL_aebcce1c_4_k_cu_36914559_280204cuda3std3__45__cpo5beginE - _ZN40_INTERNAL_aebcce1c_4_k_cu_36914559_280204cuda3std6ranges3__45__cpo9iter_moveE)
_ZN40_INTERNAL_aebcce1c_4_k_cu_36914559_280204cuda3std6ranges3__45__cpo9iter_moveE:
	.zero		1
	.type		_ZN40_INTERNAL_aebcce1c_4_k_cu_36914559_280204cuda3std3__45__cpo5beginE,@object
	.size		_ZN40_INTERNAL_aebcce1c_4_k_cu_36914559_280204cuda3std3__45__cpo5beginE,(_ZN40_INTERNAL_aebcce1c_4_k_cu_36914559_280204cuda3std3__442_GLOBAL__N__aebcce1c_4_k_cu_36914559_280206ignoreE - _ZN40_INTERNAL_aebcce1c_4_k_cu_36914559_280204cuda3std3__45__cpo5beginE)
_ZN40_INTERNAL_aebcce1c_4_k_cu_36914559_280204cuda3std3__45__cpo5beginE:
	.zero		1
	.type		_ZN40_INTERNAL_aebcce1c_4_k_cu_36914559_280204cuda3std3__442_GLOBAL__N__aebcce1c_4_k_cu_36914559_280206ignoreE,@object
	.size		_ZN40_INTERNAL_aebcce1c_4_k_cu_36914559_280204cuda3std3__442_GLOBAL__N__aebcce1c_4_k_cu_36914559_280206ignoreE,(_ZN40_INTERNAL_aebcce1c_4_k_cu_36914559_280204cute7productE - _ZN40_INTERNAL_aebcce1c_4_k_cu_36914559_280204cuda3std3__442_GLOBAL__N__aebcce1c_4_k_cu_36914559_280206ignoreE)
_ZN40_INTERNAL_aebcce1c_4_k_cu_36914559_280204cuda3std3__442_GLOBAL__N__aebcce1c_4_k_cu_36914559_280206ignoreE:
	.zero		1
	.type		_ZN40_INTERNAL_aebcce1c_4_k_cu_36914559_280204cute7productE,@object
	.size		_ZN40_INTERNAL_aebcce1c_4_k_cu_36914559_280204cute7productE,(_ZN40_INTERNAL_aebcce1c_4_k_cu_36914559_280204cuda3std3__45__cpo3endE - _ZN40_INTERNAL_aebcce1c_4_k_cu_36914559_280204cute7productE)
_ZN40_INTERNAL_aebcce1c_4_k_cu_36914559_280204cute7productE:
	.zero		1
	.type		_ZN40_INTERNAL_aebcce1c_4_k_cu_36914559_280204cuda3std3__45__cpo3endE,@object
	.size		_ZN40_INTERNAL_aebcce1c_4_k_cu_36914559_280204cuda3std3__45__cpo3endE,(_ZN40_INTERNAL_aebcce1c_4_k_cu_36914559_280204cuda3std3__419piecewise_constructE - _ZN40_INTERNAL_aebcce1c_4_k_cu_36914559_280204cuda3std3__45__cpo3endE)
_ZN40_INTERNAL_aebcce1c_4_k_cu_36914559_280204cuda3std3__45__cpo3endE:
	.zero		1
	.type		_ZN40_INTERNAL_aebcce1c_4_k_cu_36914559_280204cuda3std3__419piecewise_constructE,@object
	.size		_ZN40_INTERNAL_aebcce1c_4_k_cu_36914559_280204cuda3std3__419piecewise_constructE,(_ZN40_INTERNAL_aebcce1c_4_k_cu_36914559_280204cuda3std3__45__cpo4cendE - _ZN40_INTERNAL_aebcce1c_4_k_cu_36914559_280204cuda3std3__419piecewise_constructE)
_ZN40_INTERNAL_aebcce1c_4_k_cu_36914559_280204cuda3std3__419piecewise_constructE:
	.zero		1
	.type		_ZN40_INTERNAL_aebcce1c_4_k_cu_36914559_280204cuda3std3__45__cpo4cendE,@object
	.size		_ZN40_INTERNAL_aebcce1c_4_k_cu_36914559_280204cuda3std3__45__cpo4cendE,(_ZN40_INTERNAL_aebcce1c_4_k_cu_36914559_280204cuda3std6ranges3__45__cpo4swapE - _ZN40_INTERNAL_aebcce1c_4_k_cu_36914559_280204cuda3std3__45__cpo4cendE)
_ZN40_INTERNAL_aebcce1c_4_k_cu_36914559_280204cuda3std3__45__cpo4cendE:
	.zero		1
	.type		_ZN40_INTERNAL_aebcce1c_4_k_cu_36914559_280204cuda3std6ranges3__45__cpo4swapE,@object
	.size		_ZN40_INTERNAL_aebcce1c_4_k_cu_36914559_280204cuda3std6ranges3__45__cpo4swapE,(.L_10 - _ZN40_INTERNAL_aebcce1c_4_k_cu_36914559_280204cuda3std6ranges3__45__cpo4swapE)
_ZN40_INTERNAL_aebcce1c_4_k_cu_36914559_280204cuda3std6ranges3__45__cpo4swapE:
	.zero		1
.L_10:


//--------------------- .nv.constant0._ZN7cutlass13device_kernelINS_4gemm6kernel13GemmUniversalIN4cute5tupleIJiiiiEEENS1_10collective13CollectiveMmaINS1_35MainloopSm100TmaUmmaWarpSpecializedILi27ELi2ELi4ENS5_IJNS4_1CILi1EEESB_SB_EEEEENS5_IJNSA_ILi64EEESE_SE_EEENS_12float_e4m3_tENS5_IJSB_llEEESG_NS5_IJlSB_lEEENS4_8TiledMMAINS4_8MMA_AtomIJNS4_10MMA_TraitsINS4_19SM100_MMA_F8F6F4_SSEJSG_SG_fSE_SE_NS4_17integral_constantINS4_4UMMA5MajorELSP_1EEENSN_ISP_LSP_0EEENSN_INSO_7ScaleInELSS_0EEEST_EEEEEENS4_6LayoutISC_NS5_IJNSA_ILi0EEESX_SX_EEEEENS5_IJNS4_10UnderscoreES10_S10_EEEEENS4_13SM90_TMA_LOADENS4_14ComposedLayoutINS4_7SwizzleILi2ELi4ELi3EEENS4_18smem_ptr_flag_bitsILi8EEENSW_INS5_IJSE_NSA_ILi8EEEEEENS5_IJSB_SE_EEEEEEEvNS4_8identityES13_NS14_IS16_S18_NSW_INS5_IJS19_SE_EEENS5_IJSE_SB_EEEEEEEvS1E_EENS_8epilogue10collective18CollectiveEpilogueINS1K_23Sm100TmaWarpSpecializedILi1ELi1ELi32ELb0ELb0EEEJSF_NS5_IJNSW_ISE_SB_EES1P_EEESG_SI_SG_SI_NS1K_6fusion15FusionCallbacksIS1O_NS1R_17LinearCombinationISG_fSG_fLNS_15FloatRoundStyleE2EEESF_S1Q_JEEENS4_5SM1004TMEM4LOAD26SM100_TMEM_LOAD_16dp32b32xES13_S1I_NS4_39AutoVectorizingCopyWithAssumedAlignmentILi128EEENS4_14SM90_TMA_STOREES1I_S22_S22_EEEvvEEEEvNT_6ParamsE --------------------------
	.section	.nv.constant0._ZN7cutlass13device_kernelINS_4gemm6kernel13GemmUniversalIN4cute5tupleIJiiiiEEENS1_10collective13CollectiveMmaINS1_35MainloopSm100TmaUmmaWarpSpecializedILi27ELi2ELi4ENS5_IJNS4_1CILi1EEESB_SB_EEEEENS5_IJNSA_ILi64EEESE_SE_EEENS_12float_e4m3_tENS5_IJSB_llEEESG_NS5_IJlSB_lEEENS4_8TiledMMAINS4_8MMA_AtomIJNS4_10MMA_TraitsINS4_19SM100_MMA_F8F6F4_SSEJSG_SG_fSE_SE_NS4_17integral_constantINS4_4UMMA5MajorELSP_1EEENSN_ISP_LSP_0EEENSN_INSO_7ScaleInELSS_0EEEST_EEEEEENS4_6LayoutISC_NS5_IJNSA_ILi0EEESX_SX_EEEEENS5_IJNS4_10UnderscoreES10_S10_EEEEENS4_13SM90_TMA_LOADENS4_14ComposedLayoutINS4_7SwizzleILi2ELi4ELi3EEENS4_18smem_ptr_flag_bitsILi8EEENSW_INS5_IJSE_NSA_ILi8EEEEEENS5_IJSB_SE_EEEEEEEvNS4_8identityES13_NS14_IS16_S18_NSW_INS5_IJS19_SE_EEENS5_IJSE_SB_EEEEEEEvS1E_EENS_8epilogue10collective18CollectiveEpilogueINS1K_23Sm100TmaWarpSpecializedILi1ELi1ELi32ELb0ELb0EEEJSF_NS5_IJNSW_ISE_SB_EES1P_EEESG_SI_SG_SI_NS1K_6fusion15FusionCallbacksIS1O_NS1R_17LinearCombinationISG_fSG_fLNS_15FloatRoundStyleE2EEESF_S1Q_JEEENS4_5SM1004TMEM4LOAD26SM100_TMEM_LOAD_16dp32b32xES13_S1I_NS4_39AutoVectorizingCopyWithAssumedAlignmentILi128EEENS4_14SM90_TMA_STOREES1I_S22_S22_EEEvvEEEEvNT_6ParamsE,"a",@progbits
	.sectionflags	@""
	.align	4
.nv.constant0._ZN7cutlass13device_kernelINS_4gemm6kernel13GemmUniversalIN4cute5tupleIJiiiiEEENS1_10collective13CollectiveMmaINS1_35MainloopSm100TmaUmmaWarpSpecializedILi27ELi2ELi4ENS5_IJNS4_1CILi1EEESB_SB_EEEEENS5_IJNSA_ILi64EEESE_SE_EEENS_12float_e4m3_tENS5_IJSB_llEEESG_NS5_IJlSB_lEEENS4_8TiledMMAINS4_8MMA_AtomIJNS4_10MMA_TraitsINS4_19SM100_MMA_F8F6F4_SSEJSG_SG_fSE_SE_NS4_17integral_constantINS4_4UMMA5MajorELSP_1EEENSN_ISP_LSP_0EEENSN_INSO_7ScaleInELSS_0EEEST_EEEEEENS4_6LayoutISC_NS5_IJNSA_ILi0EEESX_SX_EEEEENS5_IJNS4_10UnderscoreES10_S10_EEEEENS4_13SM90_TMA_LOADENS4_14ComposedLayoutINS4_7SwizzleILi2ELi4ELi3EEENS4_18smem_ptr_flag_bitsILi8EEENSW_INS5_IJSE_NSA_ILi8EEEEEENS5_IJSB_SE_EEEEEEEvNS4_8identityES13_NS14_IS16_S18_NSW_INS5_IJS19_SE_EEENS5_IJSE_SB_EEEEEEEvS1E_EENS_8epilogue10collective18CollectiveEpilogueINS1K_23Sm100TmaWarpSpecializedILi1ELi1ELi32ELb0ELb0EEEJSF_NS5_IJNSW_ISE_SB_EES1P_EEESG_SI_SG_SI_NS1K_6fusion15FusionCallbacksIS1O_NS1R_17LinearCombinationISG_fSG_fLNS_15FloatRoundStyleE2EEESF_S1Q_JEEENS4_5SM1004TMEM4LOAD26SM100_TMEM_LOAD_16dp32b32xES13_S1I_NS4_39AutoVectorizingCopyWithAssumedAlignmentILi128EEENS4_14SM90_TMA_STOREES1I_S22_S22_EEEvvEEEEvNT_6ParamsE:
	.zero		2944


//--------------------- SYMBOLS --------------------------

	.type		.nv.reservedSmem.offset0,@object
	.size		.nv.reservedSmem.offset0,0x4
	.type		.nv.reservedSmem.cap,@object
	.size		.nv.reservedSmem.cap,0x4
	.type		__assertfail,@function
